	.target	sm_90a

	.elftype	@"ET_EXEC"


//--------------------- .note.nv.tkinfo           --------------------------
	.section	.note.nv.tkinfo,"",@"SHT_NOTE"
	.sectionflags	@"SHF_NOTE_NV_TKINFO"
	.tkinfo
        /*0018*/ 	.word	0x00000002
        /*0030*/ 	.string	""
        /*0030*/ 	.string	"ptxas"
        /*0030*/ 	.string	"Cuda compilation tools, release 13.0, V13.0.88"
        /*0030*/ 	.string	"Build cuda_13.0.r13.0/compiler.36424714_0"
        /*0030*/ 	.string	"-arch sm_90a -m 64 "



//--------------------- .note.nv.cuinfo           --------------------------
	.section	.note.nv.cuinfo,"",@"SHT_NOTE"
	.sectionflags	@"SHF_NOTE_NV_CUINFO"
        /*0018*/ 	.short	0x0002
        /*001a*/ 	.short	0x005a
        /*001c*/ 	.short	0x0082
	.zero		2


//--------------------- .nv.info                  --------------------------
	.section	.nv.info,"",@"SHT_CUDA_INFO"
	.align	4


	//----- nvinfo : EIATTR_REGCOUNT
	.align		4
        /*0000*/ 	.byte	0x04, 0x2f
        /*0002*/ 	.short	(.L_15 - .L_14)
	.align		4
.L_14:
        /*0004*/ 	.word	index@(_ZN7cutlass13device_kernelINS_4gemm6kernel13GemmUniversalIN4cute5tupleIJiiiiEEENS1_10collective13CollectiveMmaINS1_34MainloopSm90TmaGmmaWarpSpecializedILi4ENS5_IJNS4_1CILi4EEESB_NSA_ILi1EEEEEENS1_35KernelTmaWarpSpecializedCooperativeEEENS5_IJNSA_ILi256EEENSA_ILi128EEENSA_ILi64EEEEEENS_10bfloat16_tENS5_IJlSC_lEEESK_SL_NS4_8TiledMMAINS4_8MMA_AtomIJNS4_4SM904GMMA28MMA_64x128x16_F32BF16BF16_SSILNSP_5MajorE0ELSR_0ELNSP_7ScaleInE1ELSS_1EEEEEENS4_6LayoutINS5_IJNSA_ILi2EEESC_SC_EEENS5_IJSC_NSA_ILi0EEESY_EEEEENS5_IJNS4_10UnderscoreES11_S11_EEEEENS4_23SM90_TMA_LOAD_MULTICASTENS4_14ComposedLayoutINS4_7SwizzleILi3ELi4ELi3EEENS4_18smem_ptr_flag_bitsILi16EEENSV_INS5_IJNSA_ILi8EEESI_EEENS5_IJSI_SC_EEEEEEEvNS4_8identityES14_S1E_vS1F_EENS_8epilogue10collective6detail29Sm90TmaWarpSpecializedAdapterINS1I_15DefaultEpilogueISK_SL_SL_NS1H_6thread17LinearCombinationISK_Li1EffLNS1M_9ScaleType4KindE0ELNS_15FloatRoundStyleE2ESK_EENS1_15EpilogueDefaultEEEEEvvEEEEvNT_6ParamsE)
        /*0008*/ 	.word	0x000000a8


	//----- nvinfo : EIATTR_FRAME_SIZE
	.align		4
.L_15:
        /*000c*/ 	.byte	0x04, 0x11
        /*000e*/ 	.short	(.L_17 - .L_16)
	.align		4
.L_16:
        /*0010*/ 	.word	index@(_ZN7cutlass13device_kernelINS_4gemm6kernel13GemmUniversalIN4cute5tupleIJiiiiEEENS1_10collective13CollectiveMmaINS1_34MainloopSm90TmaGmmaWarpSpecializedILi4ENS5_IJNS4_1CILi4EEESB_NSA_ILi1EEEEEENS1_35KernelTmaWarpSpecializedCooperativeEEENS5_IJNSA_ILi256EEENSA_ILi128EEENSA_ILi64EEEEEENS_10bfloat16_tENS5_IJlSC_lEEESK_SL_NS4_8TiledMMAINS4_8MMA_AtomIJNS4_4SM904GMMA28MMA_64x128x16_F32BF16BF16_SSILNSP_5MajorE0ELSR_0ELNSP_7ScaleInE1ELSS_1EEEEEENS4_6LayoutINS5_IJNSA_ILi2EEESC_SC_EEENS5_IJSC_NSA_ILi0EEESY_EEEEENS5_IJNS4_10UnderscoreES11_S11_EEEEENS4_23SM90_TMA_LOAD_MULTICASTENS4_14ComposedLayoutINS4_7SwizzleILi3ELi4ELi3EEENS4_18smem_ptr_flag_bitsILi16EEENSV_INS5_IJNSA_ILi8EEESI_EEENS5_IJSI_SC_EEEEEEEvNS4_8identityES14_S1E_vS1F_EENS_8epilogue10collective6detail29Sm90TmaWarpSpecializedAdapterINS1I_15DefaultEpilogueISK_SL_SL_NS1H_6thread17LinearCombinationISK_Li1EffLNS1M_9ScaleType4KindE0ELNS_15FloatRoundStyleE2ESK_EENS1_15EpilogueDefaultEEEEEvvEEEEvNT_6ParamsE)
        /*0014*/ 	.word	0x00000000


	//----- nvinfo : EIATTR_MIN_STACK_SIZE
	.align		4
.L_17:
        /*0018*/ 	.byte	0x04, 0x12
        /*001a*/ 	.short	(.L_19 - .L_18)
	.align		4
.L_18:
        /*001c*/ 	.word	index@(_ZN7cutlass13device_kernelINS_4gemm6kernel13GemmUniversalIN4cute5tupleIJiiiiEEENS1_10collective13CollectiveMmaINS1_34MainloopSm90TmaGmmaWarpSpecializedILi4ENS5_IJNS4_1CILi4EEESB_NSA_ILi1EEEEEENS1_35KernelTmaWarpSpecializedCooperativeEEENS5_IJNSA_ILi256EEENSA_ILi128EEENSA_ILi64EEEEEENS_10bfloat16_tENS5_IJlSC_lEEESK_SL_NS4_8TiledMMAINS4_8MMA_AtomIJNS4_4SM904GMMA28MMA_64x128x16_F32BF16BF16_SSILNSP_5MajorE0ELSR_0ELNSP_7ScaleInE1ELSS_1EEEEEENS4_6LayoutINS5_IJNSA_ILi2EEESC_SC_EEENS5_IJSC_NSA_ILi0EEESY_EEEEENS5_IJNS4_10UnderscoreES11_S11_EEEEENS4_23SM90_TMA_LOAD_MULTICASTENS4_14ComposedLayoutINS4_7SwizzleILi3ELi4ELi3EEENS4_18smem_ptr_flag_bitsILi16EEENSV_INS5_IJNSA_ILi8EEESI_EEENS5_IJSI_SC_EEEEEEEvNS4_8identityES14_S1E_vS1F_EENS_8epilogue10collective6detail29Sm90TmaWarpSpecializedAdapterINS1I_15DefaultEpilogueISK_SL_SL_NS1H_6thread17LinearCombinationISK_Li1EffLNS1M_9ScaleType4KindE0ELNS_15FloatRoundStyleE2ESK_EENS1_15EpilogueDefaultEEEEEvvEEEEvNT_6ParamsE)
        /*0020*/ 	.word	0x00000000
.L_19:


//--------------------- .nv.compat                --------------------------
	.section	.nv.compat,"",@"SHT_CUDA_COMPAT_INFO"
	.align	4
        /*0000*/ 	.byte	0x02, 0x09, 0x01, 0x00, 0x02, 0x02, 0x04, 0x00, 0x02, 0x05, 0x05, 0x00, 0x03, 0x07, 0x01, 0x01
        /*0010*/ 	.byte	0x02, 0x03, 0x01, 0x00, 0x02, 0x06, 0x01, 0x00, 0x04, 0x0b, 0x08, 0x00, 0x00, 0x00, 0x00, 0x00
        /*0020*/ 	.byte	0x00, 0x00, 0x00, 0x00


//--------------------- .nv.info._ZN7cutlass13device_kernelINS_4gemm6kernel13GemmUniversalIN4cute5tupleIJiiiiEEENS1_10collective13CollectiveMmaINS1_34MainloopSm90TmaGmmaWarpSpecializedILi4ENS5_IJNS4_1CILi4EEESB_NSA_ILi1EEEEEENS1_35KernelTmaWarpSpecializedCooperativeEEENS5_IJNSA_ILi256EEENSA_ILi128EEENSA_ILi64EEEEEENS_10bfloat16_tENS5_IJlSC_lEEESK_SL_NS4_8TiledMMAINS4_8MMA_AtomIJNS4_4SM904GMMA28MMA_64x128x16_F32BF16BF16_SSILNSP_5MajorE0ELSR_0ELNSP_7ScaleInE1ELSS_1EEEEEENS4_6LayoutINS5_IJNSA_ILi2EEESC_SC_EEENS5_IJSC_NSA_ILi0EEESY_EEEEENS5_IJNS4_10UnderscoreES11_S11_EEEEENS4_23SM90_TMA_LOAD_MULTICASTENS4_14ComposedLayoutINS4_7SwizzleILi3ELi4ELi3EEENS4_18smem_ptr_flag_bitsILi16EEENSV_INS5_IJNSA_ILi8EEESI_EEENS5_IJSI_SC_EEEEEEEvNS4_8identityES14_S1E_vS1F_EENS_8epilogue10collective6detail29Sm90TmaWarpSpecializedAdapterINS1I_15DefaultEpilogueISK_SL_SL_NS1H_6thread17LinearCombinationISK_Li1EffLNS1M_9ScaleType4KindE0ELNS_15FloatRoundStyleE2ESK_EENS1_15EpilogueDefaultEEEEEvvEEEEvNT_6ParamsE --------------------------
	.section	.nv.info._ZN7cutlass13device_kernelINS_4gemm6kernel13GemmUniversalIN4cute5tupleIJiiiiEEENS1_10collective13CollectiveMmaINS1_34MainloopSm90TmaGmmaWarpSpecializedILi4ENS5_IJNS4_1CILi4EEESB_NSA_ILi1EEEEEENS1_35KernelTmaWarpSpecializedCooperativeEEENS5_IJNSA_ILi256EEENSA_ILi128EEENSA_ILi64EEEEEENS_10bfloat16_tENS5_IJlSC_lEEESK_SL_NS4_8TiledMMAINS4_8MMA_AtomIJNS4_4SM904GMMA28MMA_64x128x16_F32BF16BF16_SSILNSP_5MajorE0ELSR_0ELNSP_7ScaleInE1ELSS_1EEEEEENS4_6LayoutINS5_IJNSA_ILi2EEESC_SC_EEENS5_IJSC_NSA_ILi0EEESY_EEEEENS5_IJNS4_10UnderscoreES11_S11_EEEEENS4_23SM90_TMA_LOAD_MULTICASTENS4_14ComposedLayoutINS4_7SwizzleILi3ELi4ELi3EEENS4_18smem_ptr_flag_bitsILi16EEENSV_INS5_IJNSA_ILi8EEESI_EEENS5_IJSI_SC_EEEEEEEvNS4_8identityES14_S1E_vS1F_EENS_8epilogue10collective6detail29Sm90TmaWarpSpecializedAdapterINS1I_15DefaultEpilogueISK_SL_SL_NS1H_6thread17LinearCombinationISK_Li1EffLNS1M_9ScaleType4KindE0ELNS_15FloatRoundStyleE2ESK_EENS1_15EpilogueDefaultEEEEEvvEEEEvNT_6ParamsE,"",@"SHT_CUDA_INFO"
	.sectionflags	@""
	.align	4


	//----- nvinfo : EIATTR_CUDA_API_VERSION
	.align		4
        /*0000*/ 	.byte	0x04, 0x37
        /*0002*/ 	.short	(.L_21 - .L_20)
.L_20:
        /*0004*/ 	.word	0x00000082


	//----- nvinfo : EIATTR_KPARAM_INFO
	.align		4
.L_21:
        /*0008*/ 	.byte	0x04, 0x17
        /*000a*/ 	.short	(.L_23 - .L_22)
.L_22:
        /*000c*/ 	.word	0x00000000
        /*0010*/ 	.short	0x0000
        /*0012*/ 	.short	0x0070
        /*0014*/ 	.byte	0x00, 0xf0, 0x01, 0x10


	//----- nvinfo : EIATTR_SPARSE_MMA_MASK
	.align		4
.L_23:
        /*0018*/ 	.byte	0x03, 0x50
        /*001a*/ 	.short	0x0000


	//----- nvinfo : EIATTR_MAXREG_COUNT
	.align		4
        /*001c*/ 	.byte	0x03, 0x1b
        /*001e*/ 	.short	0x00a8


	//----- nvinfo : EIATTR_NUM_BARRIERS
	.align		4
        /*0020*/ 	.byte	0x02, 0x4c
        /*0022*/ 	.byte	0x01
	.zero		1


	//----- nvinfo : EIATTR_EXTERNS
	.align		4
        /*0024*/ 	.byte	0x04, 0x0f
        /*0026*/ 	.short	(.L_25 - .L_24)


	//   ....[0]....
	.align		4
.L_24:
        /*0028*/ 	.word	index@(__assertfail)


	//----- nvinfo : EIATTR_MERCURY_ISA_VERSION
	.align		4
.L_25:
        /*002c*/ 	.byte	0x03, 0x5f
        /*002e*/ 	.short	0x0101


	//----- nvinfo : EIATTR_INT_WARP_WIDE_INSTR_OFFSETS
	.align		4
        /*0030*/ 	.byte	0x04, 0x31
        /*0032*/ 	.short	(.L_27 - .L_26)


	//   ....[0]....
.L_26:
        /*0034*/ 	.word	0x00000480


	//   ....[1]....
        /*0038*/ 	.word	0x000004b0


	//   ....[2]....
        /*003c*/ 	.word	0x00000660


	//   ....[3]....
        /*0040*/ 	.word	0x00001f70


	//----- nvinfo : EIATTR_COOP_GROUP_MASK_REGIDS
	.align		4
.L_27:
        /*0044*/ 	.byte	0x04, 0x29
        /*0046*/ 	.short	(.L_29 - .L_28)


	//   ....[0]....
.L_28:
        /*0048*/ 	.word	0xffffffff


	//   ....[1]....
        /*004c*/ 	.word	0xffffffff


	//   ....[2]....
        /*0050*/ 	.word	0xffffffff


	//   ....[3]....
        /*0054*/ 	.word	0xffffffff


	//   ....[4]....
        /*0058*/ 	.word	0xffffffff


	//   ....[5]....
        /*005c*/ 	.word	0xffffffff


	//----- nvinfo : EIATTR_COOP_GROUP_INSTR_OFFSETS
	.align		4
.L_29:
        /*0060*/ 	.byte	0x04, 0x28
        /*0062*/ 	.short	(.L_31 - .L_30)


	//   ....[0]....
.L_30:
        /*0064*/ 	.word	0x00000060


	//   ....[1]....
        /*0068*/ 	.word	0x00000070


	//   ....[2]....
        /*006c*/ 	.word	0x00000130


	//   ....[3]....
        /*0070*/ 	.word	0x000002d0


	//   ....[4]....
        /*0074*/ 	.word	0x00000810


	//   ....[5]....
        /*0078*/ 	.word	0x00001260


	//----- nvinfo : EIATTR_REG_RECONFIG
	.align		4
.L_31:
        /*007c*/ 	.byte	0x01, 0x54
	.zero		2


	//----- nvinfo : EIATTR_SYSCALL_OFFSETS
	.align		4
        /*0080*/ 	.byte	0x04, 0x46
        /*0082*/ 	.short	(.L_33 - .L_32)


	//   ....[0]....
.L_32:
        /*0084*/ 	.word	0x00001420


	//----- nvinfo : EIATTR_MBARRIER_INSTR_OFFSETS
	.align		4
.L_33:
        /*0088*/ 	.byte	0x04, 0x39
        /*008a*/ 	.short	(.L_35 - .L_34)


	//   ....[0]....
.L_34:
        /*008c*/ 	.word	0x00000230
        /*0090*/ 	.word	0x000000ff
        /*0094*/ 	.word	0x00000000
        /*0098*/ 	.short	0x0100
        /*009a*/ 	.byte	0x08
	.zero		1


	//   ....[1]....
        /*009c*/ 	.word	0x00000240
        /*00a0*/ 	.word	0x000000ff
        /*00a4*/ 	.word	0x00000020
        /*00a8*/ 	.short	0x0100
        /*00aa*/ 	.byte	0x08
	.zero		1


	//   ....[2]....
        /*00ac*/ 	.word	0x00000250
        /*00b0*/ 	.word	0x000000ff
        /*00b4*/ 	.word	0x00000008
        /*00b8*/ 	.short	0x0100
        /*00ba*/ 	.byte	0x08
	.zero		1


	//   ....[3]....
        /*00bc*/ 	.word	0x00000260
        /*00c0*/ 	.word	0x000000ff
        /*00c4*/ 	.word	0x00000028
        /*00c8*/ 	.short	0x0100
        /*00ca*/ 	.byte	0x08
	.zero		1


	//   ....[4]....
        /*00cc*/ 	.word	0x00000270
        /*00d0*/ 	.word	0x000000ff
        /*00d4*/ 	.word	0x00000010
        /*00d8*/ 	.short	0x0100
        /*00da*/ 	.byte	0x08
	.zero		1


	//   ....[5]....
        /*00dc*/ 	.word	0x00000280
        /*00e0*/ 	.word	0x000000ff
        /*00e4*/ 	.word	0x00000030
        /*00e8*/ 	.short	0x0100
        /*00ea*/ 	.byte	0x08
	.zero		1


	//   ....[6]....
        /*00ec*/ 	.word	0x00000290
        /*00f0*/ 	.word	0x000000ff
        /*00f4*/ 	.word	0x00000018
        /*00f8*/ 	.short	0x0100
        /*00fa*/ 	.byte	0x08
	.zero		1


	//   ....[7]....
        /*00fc*/ 	.word	0x000002a0
        /*0100*/ 	.word	0x000000ff
        /*0104*/ 	.word	0x00000038
        /*0108*/ 	.short	0x0100
        /*010a*/ 	.byte	0x08
	.zero		1


	//   ....[8]....
        /*010c*/ 	.word	0x000006f0
        /*0110*/ 	.word	0x000000ff
        /*0114*/ 	.word	0x00000050
        /*0118*/ 	.short	0x0100
        /*011a*/ 	.byte	0x06
	.zero		1


	//   ....[9]....
        /*011c*/ 	.word	0x00000790
        /*0120*/ 	.word	0x000000ff
        /*0124*/ 	.word	0x00000058
        /*0128*/ 	.short	0x0100
        /*012a*/ 	.byte	0x06
	.zero		1


	//   ....[10]....
        /*012c*/ 	.word	0x000014e0
        /*0130*/ 	.word	0x00000003
        /*0134*/ 	.word	0x00000000
        /*0138*/ 	.short	0x010a
        /*013a*/ 	.byte	0x3f
	.zero		1


	//   ....[11]....
        /*013c*/ 	.word	0x00001520
        /*0140*/ 	.word	0x00000003
        /*0144*/ 	.word	0x00000000
        /*0148*/ 	.short	0x010a
        /*014a*/ 	.byte	0x3f
	.zero		1


	//   ....[12]....
        /*014c*/ 	.word	0x00001a30
        /*0150*/ 	.word	0x00000005
        /*0154*/ 	.word	0x00000000
        /*0158*/ 	.short	0x010a
        /*015a*/ 	.byte	0x3f
	.zero		1


	//   ....[13]....
        /*015c*/ 	.word	0x00001a70
        /*0160*/ 	.word	0x00000005
        /*0164*/ 	.word	0x00000000
        /*0168*/ 	.short	0x010a
        /*016a*/ 	.byte	0x3f
	.zero		1


	//   ....[14]....
        /*016c*/ 	.word	0x00001e10
        /*0170*/ 	.word	0x00000005
        /*0174*/ 	.word	0x00000000
        /*0178*/ 	.short	0x0101
        /*017a*/ 	.byte	0x3f
	.zero		1


	//   ....[15]....
        /*017c*/ 	.word	0x00001ff0
        /*0180*/ 	.word	0x00000003
        /*0184*/ 	.word	0x00000000
        /*0188*/ 	.short	0x0101
        /*018a*/ 	.byte	0x3f
	.zero		1


	//   ....[16]....
        /*018c*/ 	.word	0x0000b950
        /*0190*/ 	.word	0x00000016
        /*0194*/ 	.word	0x00000020
        /*0198*/ 	.short	0x010a
        /*019a*/ 	.byte	0x3f
	.zero		1


	//   ....[17]....
        /*019c*/ 	.word	0x0000bd30
        /*01a0*/ 	.word	0x00000004
        /*01a4*/ 	.word	0x00000058
        /*01a8*/ 	.short	0x0101
        /*01aa*/ 	.byte	0x3f
	.zero		1


	//   ....[18]....
        /*01ac*/ 	.word	0x0000c440
        /*01b0*/ 	.word	0x00000005
        /*01b4*/ 	.word	0x00000000
        /*01b8*/ 	.short	0x010a
        /*01ba*/ 	.byte	0x3f
	.zero		1


	//   ....[19]....
        /*01bc*/ 	.word	0x0000c4c0
        /*01c0*/ 	.word	0x00000007
        /*01c4*/ 	.word	0x00000000
        /*01c8*/ 	.short	0x010a
        /*01ca*/ 	.byte	0x3f
	.zero		1


	//   ....[20]....
        /*01cc*/ 	.word	0x0000c550
        /*01d0*/ 	.word	0x00000006
        /*01d4*/ 	.word	0x00000000
        /*01d8*/ 	.short	0x010a
        /*01da*/ 	.byte	0x3f
	.zero		1


	//   ....[21]....
        /*01dc*/ 	.word	0x0000c5e0
        /*01e0*/ 	.word	0x00000003
        /*01e4*/ 	.word	0x00000000
        /*01e8*/ 	.short	0x010a
        /*01ea*/ 	.byte	0x3f
	.zero		1


	//   ....[22]....
        /*01ec*/ 	.word	0x0000c640
        /*01f0*/ 	.word	0x00000003
        /*01f4*/ 	.word	0x00000000
        /*01f8*/ 	.short	0x010a
        /*01fa*/ 	.byte	0x3f
	.zero		1


	//   ....[23]....
        /*01fc*/ 	.word	0x0000c690
        /*0200*/ 	.word	0x00000005
        /*0204*/ 	.word	0x00000000
        /*0208*/ 	.short	0x010a
        /*020a*/ 	.byte	0x3f
	.zero		1


	//   ....[24]....
        /*020c*/ 	.word	0x0000c760
        /*0210*/ 	.word	0x00000016
        /*0214*/ 	.word	0x00000020
        /*0218*/ 	.short	0x010a
        /*021a*/ 	.byte	0x3f
	.zero		1


	//   ....[25]....
        /*021c*/ 	.word	0x0000c830
        /*0220*/ 	.word	0x00000005
        /*0224*/ 	.word	0x00000000
        /*0228*/ 	.short	0x010a
        /*022a*/ 	.byte	0x3f
	.zero		1


	//   ....[26]....
        /*022c*/ 	.word	0x0000c880
        /*0230*/ 	.word	0x00000007
        /*0234*/ 	.word	0x00000000
        /*0238*/ 	.short	0x010a
        /*023a*/ 	.byte	0x3f
	.zero		1


	//   ....[27]....
        /*023c*/ 	.word	0x0000c8d0
        /*0240*/ 	.word	0x00000006
        /*0244*/ 	.word	0x00000000
        /*0248*/ 	.short	0x010a
        /*024a*/ 	.byte	0x3f
	.zero		1


	//----- nvinfo : EIATTR_NUM_MBARRIERS
	.align		4
.L_35:
        /*024c*/ 	.byte	0x03, 0x38
        /*024e*/ 	.short	0x000a


	//----- nvinfo : EIATTR_EXIT_INSTR_OFFSETS
	.align		4
        /*0250*/ 	.byte	0x04, 0x1c
        /*0252*/ 	.short	(.L_37 - .L_36)


	//   ....[0]....
.L_36:
        /*0254*/ 	.word	0x00000970


	//   ....[1]....
        /*0258*/ 	.word	0x00001190


	//   ....[2]....
        /*025c*/ 	.word	0x0000af30


	//   ....[3]....
        /*0260*/ 	.word	0x0000b490


	//   ....[4]....
        /*0264*/ 	.word	0x0000c630


	//----- nvinfo : EIATTR_MAX_THREADS
	.align		4
.L_37:
        /*0268*/ 	.byte	0x04, 0x05
        /*026a*/ 	.short	(.L_39 - .L_38)
.L_38:
        /*026c*/ 	.word	0x00000180
        /*0270*/ 	.word	0x00000001
        /*0274*/ 	.word	0x00000001


	//----- nvinfo : EIATTR_CRS_STACK_SIZE
	.align		4
.L_39:
        /*0278*/ 	.byte	0x04, 0x1e
        /*027a*/ 	.short	(.L_41 - .L_40)
.L_40:
        /*027c*/ 	.word	0x00000000


	//----- nvinfo : EIATTR_CBANK_PARAM_SIZE
	.align		4
.L_41:
        /*0280*/ 	.byte	0x03, 0x19
        /*0282*/ 	.short	0x0470


	//----- nvinfo : EIATTR_PARAM_CBANK
	.align		4
        /*0284*/ 	.byte	0x04, 0x0a
        /*0286*/ 	.short	(.L_43 - .L_42)
	.align		4
.L_42:
        /*0288*/ 	.word	index@(.nv.constant0._ZN7cutlass13device_kernelINS_4gemm6kernel13GemmUniversalIN4cute5tupleIJiiiiEEENS1_10collective13CollectiveMmaINS1_34MainloopSm90TmaGmmaWarpSpecializedILi4ENS5_IJNS4_1CILi4EEESB_NSA_ILi1EEEEEENS1_35KernelTmaWarpSpecializedCooperativeEEENS5_IJNSA_ILi256EEENSA_ILi128EEENSA_ILi64EEEEEENS_10bfloat16_tENS5_IJlSC_lEEESK_SL_NS4_8TiledMMAINS4_8MMA_AtomIJNS4_4SM904GMMA28MMA_64x128x16_F32BF16BF16_SSILNSP_5MajorE0ELSR_0ELNSP_7ScaleInE1ELSS_1EEEEEENS4_6LayoutINS5_IJNSA_ILi2EEESC_SC_EEENS5_IJSC_NSA_ILi0EEESY_EEEEENS5_IJNS4_10UnderscoreES11_S11_EEEEENS4_23SM90_TMA_LOAD_MULTICASTENS4_14ComposedLayoutINS4_7SwizzleILi3ELi4ELi3EEENS4_18smem_ptr_flag_bitsILi16EEENSV_INS5_IJNSA_ILi8EEESI_EEENS5_IJSI_SC_EEEEEEEvNS4_8identityES14_S1E_vS1F_EENS_8epilogue10collective6detail29Sm90TmaWarpSpecializedAdapterINS1I_15DefaultEpilogueISK_SL_SL_NS1H_6thread17LinearCombinationISK_Li1EffLNS1M_9ScaleType4KindE0ELNS_15FloatRoundStyleE2ESK_EENS1_15EpilogueDefaultEEEEEvvEEEEvNT_6ParamsE)
        /*028c*/ 	.short	0x0210
        /*028e*/ 	.short	0x0470


	//----- nvinfo : EIATTR_SW_WAR
	.align		4
.L_43:
        /*0290*/ 	.byte	0x04, 0x36
        /*0292*/ 	.short	(.L_45 - .L_44)
.L_44:
        /*0294*/ 	.word	0x00000008
.L_45:


//--------------------- .nv.callgraph             --------------------------
	.section	.nv.callgraph,"",@"SHT_CUDA_CALLGRAPH"
	.align	4
	.sectionentsize	8
	.align		4
        /*0000*/ 	.word	0x00000000
	.align		4
        /*0004*/ 	.word	0xffffffff
	.align		4
        /*0008*/ 	.word	index@(_ZN7cutlass13device_kernelINS_4gemm6kernel13GemmUniversalIN4cute5tupleIJiiiiEEENS1_10collective13CollectiveMmaINS1_34MainloopSm90TmaGmmaWarpSpecializedILi4ENS5_IJNS4_1CILi4EEESB_NSA_ILi1EEEEEENS1_35KernelTmaWarpSpecializedCooperativeEEENS5_IJNSA_ILi256EEENSA_ILi128EEENSA_ILi64EEEEEENS_10bfloat16_tENS5_IJlSC_lEEESK_SL_NS4_8TiledMMAINS4_8MMA_AtomIJNS4_4SM904GMMA28MMA_64x128x16_F32BF16BF16_SSILNSP_5MajorE0ELSR_0ELNSP_7ScaleInE1ELSS_1EEEEEENS4_6LayoutINS5_IJNSA_ILi2EEESC_SC_EEENS5_IJSC_NSA_ILi0EEESY_EEEEENS5_IJNS4_10UnderscoreES11_S11_EEEEENS4_23SM90_TMA_LOAD_MULTICASTENS4_14ComposedLayoutINS4_7SwizzleILi3ELi4ELi3EEENS4_18smem_ptr_flag_bitsILi16EEENSV_INS5_IJNSA_ILi8EEESI_EEENS5_IJSI_SC_EEEEEEEvNS4_8identityES14_S1E_vS1F_EENS_8epilogue10collective6detail29Sm90TmaWarpSpecializedAdapterINS1I_15DefaultEpilogueISK_SL_SL_NS1H_6thread17LinearCombinationISK_Li1EffLNS1M_9ScaleType4KindE0ELNS_15FloatRoundStyleE2ESK_EENS1_15EpilogueDefaultEEEEEvvEEEEvNT_6ParamsE)
	.align		4
        /*000c*/ 	.word	index@(__assertfail)
	.align		4
        /*0010*/ 	.word	0x00000000
	.align		4
        /*0014*/ 	.word	0xfffffffe
	.align		4
        /*0018*/ 	.word	0x00000000
	.align		4
        /*001c*/ 	.word	0xfffffffd
	.align		4
        /*0020*/ 	.word	0x00000000
	.align		4
        /*0024*/ 	.word	0xfffffffc


//--------------------- .nv.constant4             --------------------------
	.section	.nv.constant4,"a",@progbits
	.align	8
	.align		8
.nv.constant4:
        /*0000*/ 	.dword	__assertfail
	.align		8
        /*0008*/ 	.dword	__unnamed_1
	.align		8
        /*0010*/ 	.dword	_ZN40_INTERNAL_b8e46d94_4_k_cu_2c89ef0b_267504cuda3std3__45__cpo5beginE
	.align		8
        /*0018*/ 	.dword	_ZN40_INTERNAL_b8e46d94_4_k_cu_2c89ef0b_267504cuda3std3__45__cpo3endE
	.align		8
        /*0020*/ 	.dword	_ZN40_INTERNAL_b8e46d94_4_k_cu_2c89ef0b_267504cuda3std3__45__cpo6cbeginE
	.align		8
        /*0028*/ 	.dword	_ZN40_INTERNAL_b8e46d94_4_k_cu_2c89ef0b_267504cuda3std3__45__cpo4cendE
	.align		8
        /*0030*/ 	.dword	_ZN40_INTERNAL_b8e46d94_4_k_cu_2c89ef0b_267504cuda3std3__442_GLOBAL__N__b8e46d94_4_k_cu_2c89ef0b_267506ignoreE
	.align		8
        /*0038*/ 	.dword	_ZN40_INTERNAL_b8e46d94_4_k_cu_2c89ef0b_267504cuda3std3__419piecewise_constructE
	.align		8
        /*0040*/ 	.dword	_ZN40_INTERNAL_b8e46d94_4_k_cu_2c89ef0b_267504cuda3std3__48in_placeE
	.align		8
        /*0048*/ 	.dword	_ZN40_INTERNAL_b8e46d94_4_k_cu_2c89ef0b_267504cuda3std6ranges3__45__cpo4swapE
	.align		8
        /*0050*/ 	.dword	_ZN40_INTERNAL_b8e46d94_4_k_cu_2c89ef0b_267504cuda3std6ranges3__45__cpo9iter_moveE
	.align		8
        /*0058*/ 	.dword	_ZN40_INTERNAL_b8e46d94_4_k_cu_2c89ef0b_267504cute7productE
	.align		8
        /*0060*/ 	.dword	_ZN40_INTERNAL_b8e46d94_4_k_cu_2c89ef0b_267504cute1_E
	.align		8
        /*0068*/ 	.dword	$str$22
	.align		8
        /*0070*/ 	.dword	$str$23


//--------------------- .text._ZN7cutlass13device_kernelINS_4gemm6kernel13GemmUniversalIN4cute5tupleIJiiiiEEENS1_10collective13CollectiveMmaINS1_34MainloopSm90TmaGmmaWarpSpecializedILi4ENS5_IJNS4_1CILi4EEESB_NSA_ILi1EEEEEENS1_35KernelTmaWarpSpecializedCooperativeEEENS5_IJNSA_ILi256EEENSA_ILi128EEENSA_ILi64EEEEEENS_10bfloat16_tENS5_IJlSC_lEEESK_SL_NS4_8TiledMMAINS4_8MMA_AtomIJNS4_4SM904GMMA28MMA_64x128x16_F32BF16BF16_SSILNSP_5MajorE0ELSR_0ELNSP_7ScaleInE1ELSS_1EEEEEENS4_6LayoutINS5_IJNSA_ILi2EEESC_SC_EEENS5_IJSC_NSA_ILi0EEESY_EEEEENS5_IJNS4_10UnderscoreES11_S11_EEEEENS4_23SM90_TMA_LOAD_MULTICASTENS4_14ComposedLayoutINS4_7SwizzleILi3ELi4ELi3EEENS4_18smem_ptr_flag_bitsILi16EEENSV_INS5_IJNSA_ILi8EEESI_EEENS5_IJSI_SC_EEEEEEEvNS4_8identityES14_S1E_vS1F_EENS_8epilogue10collective6detail29Sm90TmaWarpSpecializedAdapterINS1I_15DefaultEpilogueISK_SL_SL_NS1H_6thread17LinearCombinationISK_Li1EffLNS1M_9ScaleType4KindE0ELNS_15FloatRoundStyleE2ESK_EENS1_15EpilogueDefaultEEEEEvvEEEEvNT_6ParamsE --------------------------
	.section	.text._ZN7cutlass13device_kernelINS_4gemm6kernel13GemmUniversalIN4cute5tupleIJiiiiEEENS1_10collective13CollectiveMmaINS1_34MainloopSm90TmaGmmaWarpSpecializedILi4ENS5_IJNS4_1CILi4EEESB_NSA_ILi1EEEEEENS1_35KernelTmaWarpSpecializedCooperativeEEENS5_IJNSA_ILi256EEENSA_ILi128EEENSA_ILi64EEEEEENS_10bfloat16_tENS5_IJlSC_lEEESK_SL_NS4_8TiledMMAINS4_8MMA_AtomIJNS4_4SM904GMMA28MMA_64x128x16_F32BF16BF16_SSILNSP_5MajorE0ELSR_0ELNSP_7ScaleInE1ELSS_1EEEEEENS4_6LayoutINS5_IJNSA_ILi2EEESC_SC_EEENS5_IJSC_NSA_ILi0EEESY_EEEEENS5_IJNS4_10UnderscoreES11_S11_EEEEENS4_23SM90_TMA_LOAD_MULTICASTENS4_14ComposedLayoutINS4_7SwizzleILi3ELi4ELi3EEENS4_18smem_ptr_flag_bitsILi16EEENSV_INS5_IJNSA_ILi8EEESI_EEENS5_IJSI_SC_EEEEEEEvNS4_8identityES14_S1E_vS1F_EENS_8epilogue10collective6detail29Sm90TmaWarpSpecializedAdapterINS1I_15DefaultEpilogueISK_SL_SL_NS1H_6thread17LinearCombinationISK_Li1EffLNS1M_9ScaleType4KindE0ELNS_15FloatRoundStyleE2ESK_EENS1_15EpilogueDefaultEEEEEvvEEEEvNT_6ParamsE,"ax",@progbits
	.align	128
.text._ZN7cutlass13device_kernelINS_4gemm6kernel13GemmUniversalIN4cute5tupleIJiiiiEEENS1_10collective13CollectiveMmaINS1_34MainloopSm90TmaGmmaWarpSpecializedILi4ENS5_IJNS4_1CILi4EEESB_NSA_ILi1EEEEEENS1_35KernelTmaWarpSpecializedCooperativeEEENS5_IJNSA_ILi256EEENSA_ILi128EEENSA_ILi64EEEEEENS_10bfloat16_tENS5_IJlSC_lEEESK_SL_NS4_8TiledMMAINS4_8MMA_AtomIJNS4_4SM904GMMA28MMA_64x128x16_F32BF16BF16_SSILNSP_5MajorE0ELSR_0ELNSP_7ScaleInE1ELSS_1EEEEEENS4_6LayoutINS5_IJNSA_ILi2EEESC_SC_EEENS5_IJSC_NSA_ILi0EEESY_EEEEENS5_IJNS4_10UnderscoreES11_S11_EEEEENS4_23SM90_TMA_LOAD_MULTICASTENS4_14ComposedLayoutINS4_7SwizzleILi3ELi4ELi3EEENS4_18smem_ptr_flag_bitsILi16EEENSV_INS5_IJNSA_ILi8EEESI_EEENS5_IJSI_SC_EEEEEEEvNS4_8identityES14_S1E_vS1F_EENS_8epilogue10collective6detail29Sm90TmaWarpSpecializedAdapterINS1I_15DefaultEpilogueISK_SL_SL_NS1H_6thread17LinearCombinationISK_Li1EffLNS1M_9ScaleType4KindE0ELNS_15FloatRoundStyleE2ESK_EENS1_15EpilogueDefaultEEEEEvvEEEEvNT_6ParamsE:
        .type           _ZN7cutlass13device_kernelINS_4gemm6kernel13GemmUniversalIN4cute5tupleIJiiiiEEENS1_10collective13CollectiveMmaINS1_34MainloopSm90TmaGmmaWarpSpecializedILi4ENS5_IJNS4_1CILi4EEESB_NSA_ILi1EEEEEENS1_35KernelTmaWarpSpecializedCooperativeEEENS5_IJNSA_ILi256EEENSA_ILi128EEENSA_ILi64EEEEEENS_10bfloat16_tENS5_IJlSC_lEEESK_SL_NS4_8TiledMMAINS4_8MMA_AtomIJNS4_4SM904GMMA28MMA_64x128x16_F32BF16BF16_SSILNSP_5MajorE0ELSR_0ELNSP_7ScaleInE1ELSS_1EEEEEENS4_6LayoutINS5_IJNSA_ILi2EEESC_SC_EEENS5_IJSC_NSA_ILi0EEESY_EEEEENS5_IJNS4_10UnderscoreES11_S11_EEEEENS4_23SM90_TMA_LOAD_MULTICASTENS4_14ComposedLayoutINS4_7SwizzleILi3ELi4ELi3EEENS4_18smem_ptr_flag_bitsILi16EEENSV_INS5_IJNSA_ILi8EEESI_EEENS5_IJSI_SC_EEEEEEEvNS4_8identityES14_S1E_vS1F_EENS_8epilogue10collective6detail29Sm90TmaWarpSpecializedAdapterINS1I_15DefaultEpilogueISK_SL_SL_NS1H_6thread17LinearCombinationISK_Li1EffLNS1M_9ScaleType4KindE0ELNS_15FloatRoundStyleE2ESK_EENS1_15EpilogueDefaultEEEEEvvEEEEvNT_6ParamsE,@function
        .size           _ZN7cutlass13device_kernelINS_4gemm6kernel13GemmUniversalIN4cute5tupleIJiiiiEEENS1_10collective13CollectiveMmaINS1_34MainloopSm90TmaGmmaWarpSpecializedILi4ENS5_IJNS4_1CILi4EEESB_NSA_ILi1EEEEEENS1_35KernelTmaWarpSpecializedCooperativeEEENS5_IJNSA_ILi256EEENSA_ILi128EEENSA_ILi64EEEEEENS_10bfloat16_tENS5_IJlSC_lEEESK_SL_NS4_8TiledMMAINS4_8MMA_AtomIJNS4_4SM904GMMA28MMA_64x128x16_F32BF16BF16_SSILNSP_5MajorE0ELSR_0ELNSP_7ScaleInE1ELSS_1EEEEEENS4_6LayoutINS5_IJNSA_ILi2EEESC_SC_EEENS5_IJSC_NSA_ILi0EEESY_EEEEENS5_IJNS4_10UnderscoreES11_S11_EEEEENS4_23SM90_TMA_LOAD_MULTICASTENS4_14ComposedLayoutINS4_7SwizzleILi3ELi4ELi3EEENS4_18smem_ptr_flag_bitsILi16EEENSV_INS5_IJNSA_ILi8EEESI_EEENS5_IJSI_SC_EEEEEEEvNS4_8identityES14_S1E_vS1F_EENS_8epilogue10collective6detail29Sm90TmaWarpSpecializedAdapterINS1I_15DefaultEpilogueISK_SL_SL_NS1H_6thread17LinearCombinationISK_Li1EffLNS1M_9ScaleType4KindE0ELNS_15FloatRoundStyleE2ESK_EENS1_15EpilogueDefaultEEEEEvvEEEEvNT_6ParamsE,(.L_x_323 - _ZN7cutlass13device_kernelINS_4gemm6kernel13GemmUniversalIN4cute5tupleIJiiiiEEENS1_10collective13CollectiveMmaINS1_34MainloopSm90TmaGmmaWarpSpecializedILi4ENS5_IJNS4_1CILi4EEESB_NSA_ILi1EEEEEENS1_35KernelTmaWarpSpecializedCooperativeEEENS5_IJNSA_ILi256EEENSA_ILi128EEENSA_ILi64EEEEEENS_10bfloat16_tENS5_IJlSC_lEEESK_SL_NS4_8TiledMMAINS4_8MMA_AtomIJNS4_4SM904GMMA28MMA_64x128x16_F32BF16BF16_SSILNSP_5MajorE0ELSR_0ELNSP_7ScaleInE1ELSS_1EEEEEENS4_6LayoutINS5_IJNSA_ILi2EEESC_SC_EEENS5_IJSC_NSA_ILi0EEESY_EEEEENS5_IJNS4_10UnderscoreES11_S11_EEEEENS4_23SM90_TMA_LOAD_MULTICASTENS4_14ComposedLayoutINS4_7SwizzleILi3ELi4ELi3EEENS4_18smem_ptr_flag_bitsILi16EEENSV_INS5_IJNSA_ILi8EEESI_EEENS5_IJSI_SC_EEEEEEEvNS4_8identityES14_S1E_vS1F_EENS_8epilogue10collective6detail29Sm90TmaWarpSpecializedAdapterINS1I_15DefaultEpilogueISK_SL_SL_NS1H_6thread17LinearCombinationISK_Li1EffLNS1M_9ScaleType4KindE0ELNS_15FloatRoundStyleE2ESK_EENS1_15EpilogueDefaultEEEEEvvEEEEvNT_6ParamsE)
        .other          _ZN7cutlass13device_kernelINS_4gemm6kernel13GemmUniversalIN4cute5tupleIJiiiiEEENS1_10collective13CollectiveMmaINS1_34MainloopSm90TmaGmmaWarpSpecializedILi4ENS5_IJNS4_1CILi4EEESB_NSA_ILi1EEEEEENS1_35KernelTmaWarpSpecializedCooperativeEEENS5_IJNSA_ILi256EEENSA_ILi128EEENSA_ILi64EEEEEENS_10bfloat16_tENS5_IJlSC_lEEESK_SL_NS4_8TiledMMAINS4_8MMA_AtomIJNS4_4SM904GMMA28MMA_64x128x16_F32BF16BF16_SSILNSP_5MajorE0ELSR_0ELNSP_7ScaleInE1ELSS_1EEEEEENS4_6LayoutINS5_IJNSA_ILi2EEESC_SC_EEENS5_IJSC_NSA_ILi0EEESY_EEEEENS5_IJNS4_10UnderscoreES11_S11_EEEEENS4_23SM90_TMA_LOAD_MULTICASTENS4_14ComposedLayoutINS4_7SwizzleILi3ELi4ELi3EEENS4_18smem_ptr_flag_bitsILi16EEENSV_INS5_IJNSA_ILi8EEESI_EEENS5_IJSI_SC_EEEEEEEvNS4_8identityES14_S1E_vS1F_EENS_8epilogue10collective6detail29Sm90TmaWarpSpecializedAdapterINS1I_15DefaultEpilogueISK_SL_SL_NS1H_6thread17LinearCombinationISK_Li1EffLNS1M_9ScaleType4KindE0ELNS_15FloatRoundStyleE2ESK_EENS1_15EpilogueDefaultEEEEEvvEEEEvNT_6ParamsE,@"STO_CUDA_ENTRY STV_DEFAULT"
_ZN7cutlass13device_kernelINS_4gemm6kernel13GemmUniversalIN4cute5tupleIJiiiiEEENS1_10collective13CollectiveMmaINS1_34MainloopSm90TmaGmmaWarpSpecializedILi4ENS5_IJNS4_1CILi4EEESB_NSA_ILi1EEEEEENS1_35KernelTmaWarpSpecializedCooperativeEEENS5_IJNSA_ILi256EEENSA_ILi128EEENSA_ILi64EEEEEENS_10bfloat16_tENS5_IJlSC_lEEESK_SL_NS4_8TiledMMAINS4_8MMA_AtomIJNS4_4SM904GMMA28MMA_64x128x16_F32BF16BF16_SSILNSP_5MajorE0ELSR_0ELNSP_7ScaleInE1ELSS_1EEEEEENS4_6LayoutINS5_IJNSA_ILi2EEESC_SC_EEENS5_IJSC_NSA_ILi0EEESY_EEEEENS5_IJNS4_10UnderscoreES11_S11_EEEEENS4_23SM90_TMA_LOAD_MULTICASTENS4_14ComposedLayoutINS4_7SwizzleILi3ELi4ELi3EEENS4_18smem_ptr_flag_bitsILi16EEENSV_INS5_IJNSA_ILi8EEESI_EEENS5_IJSI_SC_EEEEEEEvNS4_8identityES14_S1E_vS1F_EENS_8epilogue10collective6detail29Sm90TmaWarpSpecializedAdapterINS1I_15DefaultEpilogueISK_SL_SL_NS1H_6thread17LinearCombinationISK_Li1EffLNS1M_9ScaleType4KindE0ELNS_15FloatRoundStyleE2ESK_EENS1_15EpilogueDefaultEEEEEvvEEEEvNT_6ParamsE:
[----:B------:R-:W0:Y:S01]  /*0000*/  LDC R1, c[0x0][0x28] ;  /* 0x00000a00ff017b82 */ /* 0x000e220000000800 */
[----:B------:R-:W1:Y:S01]  /*0010*/  S2R R18, SR_TID.X ;  /* 0x0000000000127919 */ /* 0x000e620000002100 */
[----:B------:R-:W-:Y:S01]  /*0020*/  ELECT P0, URZ, PT ;  /* 0x00000000003f782f */ /* 0x000fe20003800000 */
[----:B------:R-:W-:Y:S01]  /*0030*/  BSSY B0, `(.L_x_0) ;  /* 0x000000f000007945 */ /* 0x000fe20003800000 */
[--C-:B-1----:R-:W-:Y:S02]  /*0040*/  SHF.R.U32.HI R0, RZ, 0x5, R18.reuse ;  /* 0x00000005ff007819 */ /* 0x102fe40000011612 */
[----:B------:R-:W-:-:S03]  /*0050*/  SHF.R.U32.HI R3, RZ, 0x7, R18 ;  /* 0x00000007ff037819 */ /* 0x000fc60000011612 */
[----:B------:R-:W1:Y:S04]  /*0060*/  SHFL.IDX PT, R2, R0, RZ, 0x1f ;  /* 0x00001fff00027589 */ /* 0x000e6800000e0000 */
[----:B------:R2:W3:Y:S01]  /*0070*/  SHFL.IDX PT, R5, R3, RZ, 0x1f ;  /* 0x00001fff03057589 */ /* 0x0004e200000e0000 */
[----:B-1----:R-:W-:-:S13]  /*0080*/  ISETP.NE.OR P0, PT, R2, RZ, !P0 ;  /* 0x000000ff0200720c */ /* 0x002fda0004705670 */
[----:B0-23--:R-:W-:Y:S05]  /*0090*/  @P0 BRA `(.L_x_1) ;  /* 0x0000000000200947 */ /* 0x00dfea0003800000 */
[----:B------:R-:W-:Y:S02]  /*00a0*/  ULDC.64 UR4, c[0x0][0x198] ;  /* 0x0000660000047ab9 */ /* 0x000fe40000000a00 */
[----:B------:R-:W-:Y:S02]  /*00b0*/  UIADD3 UR6, UP0, UR4, 0xf0, URZ ;  /* 0x000000f004067890 */ /* 0x000fe4000ff1e03f */
[----:B------:R-:W-:Y:S02]  /*00c0*/  UIADD3 UR4, UP1, UR4, 0x1f0, URZ ;  /* 0x000001f004047890 */ /* 0x000fe4000ff3e03f */
[----:B------:R-:W-:Y:S02]  /*00d0*/  UIADD3.X UR7, URZ, UR5, URZ, UP0, !UPT ;  /* 0x000000053f077290 */ /* 0x000fe400087fe43f */
[----:B------:R-:W-:-:S07]  /*00e0*/  UIADD3.X UR5, URZ, UR5, URZ, UP1, !UPT ;  /* 0x000000053f057290 */ /* 0x000fce0008ffe43f */
[----:B------:R0:W-:Y:S02]  /*00f0*/  UTMACCTL.PF [UR6] ;  /* 0x00000000060079b9 */ /* 0x0001e40008040000 */
[----:B------:R0:W-:Y:S02]  /*0100*/  UTMACCTL.PF [UR4] ;  /* 0x00000000040079b9 */ /* 0x0001e40008040000 */
[----:B0-----:R-:W-:Y:S01]  /*0110*/  NOP ;  /* 0x0000000000007918 */ /* 0x001fe20000000000 */
.L_x_1:
[----:B------:R-:W-:Y:S05]  /*0120*/  BSYNC B0 ;  /* 0x0000000000007941 */ /* 0x000fea0003800000 */
.L_x_0:
[----:B------:R-:W0:Y:S02]  /*0130*/  SHFL.IDX PT, R3, R0, RZ, 0x1f ;  /* 0x00001fff00037589 */ /* 0x000e2400000e0000 */
[----:B0-----:R-:W-:-:S13]  /*0140*/  ISETP.NE.AND P0, PT, R3, RZ, PT ;  /* 0x000000ff0300720c */ /* 0x001fda0003f05270 */
[----:B------:R-:W-:Y:S05]  /*0150*/  @P0 BRA `(.L_x_2) ;  /* 0x0000000000580947 */ /* 0x000fea0003800000 */
[----:B------:R-:W0:Y:S01]  /*0160*/  S2UR UR8, SR_CgaCtaId ;  /* 0x00000000000879c3 */ /* 0x000e220000008800 */
[----:B------:R-:W-:Y:S01]  /*0170*/  UMOV UR4, 0x400 ;  /* 0x0000040000047882 */ /* 0x000fe20000000000 */
[----:B------:R-:W-:Y:S01]  /*0180*/  UMOV UR5, 0x1 ;  /* 0x0000000100057882 */ /* 0x000fe20000000000 */
[----:B------:R-:W-:Y:S01]  /*0190*/  UMOV UR6, 0xe ;  /* 0x0000000e00067882 */ /* 0x000fe20000000000 */
[----:B------:R-:W-:Y:S01]  /*01a0*/  ELECT P0, URZ, PT ;  /* 0x00000000003f782f */ /* 0x000fe20003800000 */
[----:B------:R-:W-:-:S04]  /*01b0*/  UIADD3 UR6, -UR6, 0x100000, URZ ;  /* 0x0010000006067890 */ /* 0x000fc8000fffe13f */
[----:B------:R-:W-:Y:S02]  /*01c0*/  USHF.L.U32 UR7, UR6, 0xb, URZ ;  /* 0x0000000b06077899 */ /* 0x000fe4000800063f */
[----:B------:R-:W-:Y:S02]  /*01d0*/  USHF.L.U32 UR6, UR6, 0x1, URZ ;  /* 0x0000000106067899 */ /* 0x000fe4000800063f */
[----:B0-----:R-:W-:Y:S02]  /*01e0*/  ULEA UR8, UR8, UR4, 0x18 ;  /* 0x0000000408087291 */ /* 0x001fe4000f8ec03f */
[----:B------:R-:W-:-:S04]  /*01f0*/  UIADD3 UR4, -UR5, 0x100000, URZ ;  /* 0x0010000005047890 */ /* 0x000fc8000fffe13f */
[----:B------:R-:W-:Y:S02]  /*0200*/  USHF.L.U32 UR5, UR4, 0xb, URZ ;  /* 0x0000000b04057899 */ /* 0x000fe4000800063f */
[----:B------:R-:W-:Y:S01]  /*0210*/  USHF.L.U32 UR4, UR4, 0x1, URZ ;  /* 0x0000000104047899 */ /* 0x000fe2000800063f */
[----:B------:R-:W0:Y:S11]  /*0220*/  FENCE.VIEW.ASYNC.S ;  /* 0x00000000000073c6 */ /* 0x000e360000000000 */
[----:B0-----:R0:W1:Y:S01]  /*0230*/  SYNCS.EXCH.64 URZ, [UR8], UR4 ;  /* 0x00000004083f75b2 */ /* 0x0010620008000100 */
[----:B------:R0:W2:Y:S01]  /*0240*/  SYNCS.EXCH.64 URZ, [UR8+0x20], UR6 ;  /* 0x00002006083f75b2 */ /* 0x0000a20008000100 */
[----:B------:R0:W3:Y:S01]  /*0250*/  SYNCS.EXCH.64 URZ, [UR8+0x8], UR4 ;  /* 0x00000804083f75b2 */ /* 0x0000e20008000100 */
[----:B------:R0:W4:Y:S01]  /*0260*/  SYNCS.EXCH.64 URZ, [UR8+0x28], UR6 ;  /* 0x00002806083f75b2 */ /* 0x0001220008000100 */
[----:B------:R0:W0:Y:S01]  /*0270*/  SYNCS.EXCH.64 URZ, [UR8+0x10], UR4 ;  /* 0x00001004083f75b2 */ /* 0x0000220008000100 */
[----:B------:R0:W0:Y:S01]  /*0280*/  SYNCS.EXCH.64 URZ, [UR8+0x30], UR6 ;  /* 0x00003006083f75b2 */ /* 0x0000220008000100 */
[----:B------:R0:W0:Y:S01]  /*0290*/  SYNCS.EXCH.64 URZ, [UR8+0x18], UR4 ;  /* 0x00001804083f75b2 */ /* 0x0000220008000100 */
[----:B------:R0:W0:Y:S01]  /*02a0*/  SYNCS.EXCH.64 URZ, [UR8+0x38], UR6 ;  /* 0x00003806083f75b2 */ /* 0x0000220008000100 */
[----:B------:R-:W-:Y:S01]  /*02b0*/  NOP ;  /* 0x0000000000007918 */ /* 0x000fe20000000000 */
.L_x_2:
[----:B------:R-:W-:Y:S01]  /*02c0*/  SHF.R.S32.HI R7, RZ, 0x1f, R18 ;  /* 0x0000001fff077819 */ /* 0x000fe20000011412 */
[----:B------:R-:W5:Y:S01]  /*02d0*/  SHFL.IDX PT, R0, R0, RZ, 0x1f ;  /* 0x00001fff00007589 */ /* 0x000f6200000e0000 */
[----:B0-----:R-:W0:Y:S01]  /*02e0*/  S2UR UR8, SR_CTAID.X ;  /* 0x00000000000879c3 */ /* 0x001e220000002500 */
[----:B------:R-:W-:Y:S02]  /*02f0*/  ELECT P0, URZ, PT ;  /* 0x00000000003f782f */ /* 0x000fe40003800000 */
[----:B------:R-:W-:Y:S01]  /*0300*/  LEA.HI R7, R7, R18, RZ, 0x7 ;  /* 0x0000001207077211 */ /* 0x000fe200078f38ff */
[----:B------:R-:W1:Y:S01]  /*0310*/  S2R R4, SR_CTAID.Y ;  /* 0x0000000000047919 */ /* 0x000e620000002600 */
[----:B------:R-:W-:Y:S01]  /*0320*/  SHF.R.S32.HI R8, RZ, 0x1f, R3 ;  /* 0x0000001fff087819 */ /* 0x000fe20000011403 */
[----:B------:R-:W-:Y:S01]  /*0330*/  ULDC UR4, c[0x0][0x150] ;  /* 0x0000540000047ab9 */ /* 0x000fe20000000800 */
[----:B------:R-:W-:Y:S01]  /*0340*/  LOP3.LUT R7, R7, 0xffffff80, RZ, 0xc0, !PT ;  /* 0xffffff8007077812 */ /* 0x000fe200078ec0ff */
[----:B------:R-:W-:Y:S01]  /*0350*/  NOP ;  /* 0x0000000000007918 */ /* 0x000fe20000000000 */
[----:B------:R-:W-:Y:S01]  /*0360*/  LEA.HI R8, R8, R3, RZ, 0x2 ;  /* 0x0000000308087211 */ /* 0x000fe200078f10ff */
[----:B------:R-:W2:Y:S01]  /*0370*/  LDC R10, c[0x0][0x144] ;  /* 0x00005100ff0a7b82 */ /* 0x000ea20000000800 */
[----:B------:R-:W-:Y:S01]  /*0380*/  NOP ;  /* 0x0000000000007918 */ /* 0x000fe20000000000 */
[----:B------:R-:W-:Y:S01]  /*0390*/  IMAD.IADD R6, R18, 0x1, -R7 ;  /* 0x0000000112067824 */ /* 0x000fe200078e0a07 */
[----:B------:R-:W-:Y:S01]  /*03a0*/  LOP3.LUT R8, R8, 0x3ffffffc, RZ, 0xc0, !PT ;  /* 0x3ffffffc08087812 */ /* 0x000fe200078ec0ff */
[----:B------:R-:W-:Y:S01]  /*03b0*/  IMAD.MOV.U32 R22, RZ, RZ, 0x1 ;  /* 0x00000001ff167424 */ /* 0x000fe200078e00ff */
[----:B------:R-:W-:-:S02]  /*03c0*/  ISETP.NE.AND P3, PT, R5, RZ, PT ;  /* 0x000000ff0500720c */ /* 0x000fc40003f65270 */
[----:B------:R-:W-:Y:S01]  /*03d0*/  SHF.R.S32.HI R7, RZ, 0x1f, R6 ;  /* 0x0000001fff077819 */ /* 0x000fe20000011406 */
[----:B------:R-:W-:Y:S01]  /*03e0*/  IMAD.IADD R8, R3, 0x1, -R8 ;  /* 0x0000000103087824 */ /* 0x000fe200078e0a08 */
[----:B------:R-:W3:Y:S02]  /*03f0*/  LDC R12, c[0x0][0x140] ;  /* 0x00005000ff0c7b82 */ /* 0x000ee40000000800 */
[----:B------:R-:W-:Y:S02]  /*0400*/  LEA.HI R7, R7, R6, RZ, 0x3 ;  /* 0x0000000607077211 */ /* 0x000fe400078f18ff */
[----:B-----5:R-:W-:Y:S02]  /*0410*/  ISETP.NE.OR P0, PT, R0, RZ, !P0 ;  /* 0x000000ff0000720c */ /* 0x020fe40004705670 */
[--C-:B------:R-:W-:Y:S02]  /*0420*/  SHF.R.S32.HI R0, RZ, 0x3, R7.reuse ;  /* 0x00000003ff007819 */ /* 0x100fe40000011407 */
[----:B------:R-:W-:-:S02]  /*0430*/  SHF.R.S32.HI R7, RZ, 0x1f, R7 ;  /* 0x0000001fff077819 */ /* 0x000fc40000011407 */
[----:B0-----:R-:W-:Y:S02]  /*0440*/  I2FP.F32.U32 R9, UR8 ;  /* 0x0000000800097c45 */ /* 0x001fe40008201000 */
[----:B------:R-:W-:-:S03]  /*0450*/  LEA.HI R7, R7, R0, RZ, 0x2 ;  /* 0x0000000007077211 */ /* 0x000fc600078f10ff */
[----:B------:R-:W-:Y:S01]  /*0460*/  FMUL R9, R9, UR4 ;  /* 0x0000000409097c20 */ /* 0x000fe20008400000 */
[----:B------:R-:W-:Y:S01]  /*0470*/  LOP3.LUT R7, R7, 0xfffffffc, RZ, 0xc0, !PT ;  /* 0xfffffffc07077812 */ /* 0x000fe200078ec0ff */
[----:B------:R-:W-:Y:S01]  /*0480*/  VOTEU.ALL UP0, P0 ;  /* 0x00000000003f7886 */ /* 0x000fe20000000000 */
[----:B-1----:R-:W-:Y:S01]  /*0490*/  I2FP.F32.U32 R11, R4 ;  /* 0x00000004000b7245 */ /* 0x002fe20000201000 */
[----:B------:R-:W-:Y:S01]  /*04a0*/  ULDC UR4, c[0x0][0x154] ;  /* 0x0000550000047ab9 */ /* 0x000fe20000000800 */
[----:B------:R-:W-:Y:S01]  /*04b0*/  VOTEU.ALL UP1, P0 ;  /* 0x00000000003f7886 */ /* 0x000fe20000020000 */
[----:B------:R-:W-:Y:S01]  /*04c0*/  IMAD.IADD R7, R0, 0x1, -R7 ;  /* 0x0000000100077824 */ /* 0x000fe200078e0a07 */
[----:B------:R-:W0:Y:S01]  /*04d0*/  F2I.U32.TRUNC.NTZ R9, R9 ;  /* 0x0000000900097305 */ /* 0x000e22000020f000 */
[----:B------:R-:W1:Y:S01]  /*04e0*/  @!UP0 S2UR UR7, SR_CgaCtaId ;  /* 0x00000000000789c3 */ /* 0x000e620000008800 */
[----:B------:R-:W-:Y:S01]  /*04f0*/  @!UP0 UMOV UR6, 0x400 ;  /* 0x0000040000068882 */ /* 0x000fe20000000000 */
[----:B------:R-:W-:Y:S01]  /*0500*/  IMAD R8, R8, 0x4, R7 ;  /* 0x0000000408087824 */ /* 0x000fe200078e0207 */
[----:B---3--:R-:W-:-:S04]  /*0510*/  ISETP.EQ.U32.AND P2, PT, R12, 0x1, PT ;  /* 0x000000010c00780c */ /* 0x008fc80003f42070 */
[----:B------:R-:W-:-:S04]  /*0520*/  SHF.R.S32.HI R3, RZ, 0x1f, R8 ;  /* 0x0000001fff037819 */ /* 0x000fc80000011408 */
[----:B------:R-:W-:Y:S01]  /*0530*/  LEA.HI R0, R3, R8, RZ, 0x2 ;  /* 0x0000000803007211 */ /* 0x000fe200078f10ff */
[----:B0-----:R-:W-:-:S03]  /*0540*/  IMAD.MOV R7, RZ, RZ, -R9 ;  /* 0x000000ffff077224 */ /* 0x001fc600078e0a09 */
[----:B------:R-:W-:Y:S01]  /*0550*/  LOP3.LUT R9, R0, 0xfffffffc, RZ, 0xc0, !PT ;  /* 0xfffffffc00097812 */ /* 0x000fe200078ec0ff */
[----:B--2---:R-:W-:Y:S02]  /*0560*/  IMAD R3, R10, R7, UR8 ;  /* 0x000000080a037e24 */ /* 0x004fe4000f8e0207 */
[----:B------:R-:W-:Y:S02]  /*0570*/  FMUL R10, R11, UR4 ;  /* 0x000000040b0a7c20 */ /* 0x000fe40008400000 */
[C---:B------:R-:W-:Y:S01]  /*0580*/  IMAD.IADD R0, R8.reuse, 0x1, -R9 ;  /* 0x0000000108007824 */ /* 0x040fe200078e0a09 */
[----:B------:R-:W0:Y:S01]  /*0590*/  LDC R7, c[0x0][0x148] ;  /* 0x00005200ff077b82 */ /* 0x000e220000000800 */
[----:B------:R-:W-:Y:S01]  /*05a0*/  SHF.R.S32.HI R9, RZ, 0x1f, R2 ;  /* 0x0000001fff097819 */ /* 0x000fe20000011402 */
[----:B------:R-:W-:Y:S01]  /*05b0*/  IMAD.SHL.U32 R11, R8, 0x4, RZ ;  /* 0x00000004080b7824 */ /* 0x000fe200078e00ff */
[----:B------:R-:W-:Y:S01]  /*05c0*/  UMOV UR4, 0x20 ;  /* 0x0000002000047882 */ /* 0x000fe20000000000 */
[----:B------:R-:W-:Y:S01]  /*05d0*/  ISETP.NE.AND P4, PT, R0, R3, PT ;  /* 0x000000030000720c */ /* 0x000fe20003f85270 */
[----:B------:R-:W2:Y:S01]  /*05e0*/  F2I.U32.TRUNC.NTZ R10, R10 ;  /* 0x0000000a000a7305 */ /* 0x000ea2000020f000 */
[----:B------:R-:W-:Y:S01]  /*05f0*/  LEA.HI R9, R9, R2, RZ, 0x2 ;  /* 0x0000000209097211 */ /* 0x000fe200078f10ff */
[----:B------:R-:W-:-:S04]  /*0600*/  @!UP0 UIADD3 UR4, -UR4, 0x100000, URZ ;  /* 0x0010000004048890 */ /* 0x000fc8000fffe13f */
[----:B------:R-:W-:Y:S02]  /*0610*/  @!UP0 USHF.L.U32 UR5, UR4, 0xb, URZ ;  /* 0x0000000b04058899 */ /* 0x000fe4000800063f */
[----:B------:R-:W-:Y:S01]  /*0620*/  @!UP0 USHF.L.U32 UR4, UR4, 0x1, URZ ;  /* 0x0000000104048899 */ /* 0x000fe2000800063f */
[----:B------:R-:W-:Y:S01]  /*0630*/  LOP3.LUT R152, R8, 0xc, R11, 0x78, !PT ;  /* 0x0000000c08987812 */ /* 0x000fe200078e780b */
[----:B-1----:R-:W-:Y:S01]  /*0640*/  @!UP0 ULEA UR6, UR7, UR6, 0x18 ;  /* 0x0000000607068291 */ /* 0x002fe2000f8ec03f */
[----:B------:R-:W-:Y:S01]  /*0650*/  LOP3.LUT R9, R9, 0xfffffffc, RZ, 0xc0, !PT ;  /* 0xfffffffc09097812 */ /* 0x000fe200078ec0ff */
[----:B------:R-:W-:Y:S01]  /*0660*/  VOTEU.ALL UP0, P0 ;  /* 0x00000000003f7886 */ /* 0x000fe20000000000 */
[----:B------:R-:W-:Y:S01]  /*0670*/  LOP3.LUT P0, RZ, R6, 0x7, RZ, 0xc0, !PT ;  /* 0x0000000706ff7812 */ /* 0x000fe2000780c0ff */
[----:B------:R-:W-:Y:S02]  /*0680*/  VIADD R6, R5, 0xffffffff ;  /* 0xffffffff05067836 */ /* 0x000fe40000000000 */
[----:B------:R-:W-:Y:S01]  /*0690*/  IMAD.IADD R0, R2, 0x1, -R9 ;  /* 0x0000000102007824 */ /* 0x000fe200078e0a09 */
[----:B------:R-:W-:-:S02]  /*06a0*/  ISETP.LT.U32.AND P0, PT, R152, 0x10, !P0 ;  /* 0x000000109800780c */ /* 0x000fc40004701070 */
[----:B------:R-:W-:Y:S01]  /*06b0*/  @P4 SHF.R.S32.HI R9, RZ, 0x1f, R152 ;  /* 0x0000001fff094819 */ /* 0x000fe20000011498 */
[----:B--2---:R-:W-:Y:S01]  /*06c0*/  IMAD.MOV R21, RZ, RZ, -R10 ;  /* 0x000000ffff157224 */ /* 0x004fe200078e0a0a */
[C---:B------:R-:W-:Y:S01]  /*06d0*/  ISETP.NE.AND P1, PT, R0.reuse, 0x3, PT ;  /* 0x000000030000780c */ /* 0x040fe20003f25270 */
[----:B------:R-:W1:Y:S02]  /*06e0*/  FENCE.VIEW.ASYNC.S ;  /* 0x00000000000073c6 */ /* 0x000e640000000000 */
[----:B-1----:R1:W2:Y:S01]  /*06f0*/  @!UP0 SYNCS.EXCH.64 URZ, [UR6+0x50], UR4 ;  /* 0x00005004063f85b2 */ /* 0x0022a20008000100 */
[----:B------:R-:W-:Y:S01]  /*0700*/  @P4 LEA.HI R9, R9, R152, RZ, 0x2 ;  /* 0x0000009809094211 */ /* 0x000fe200078f10ff */
[----:B0-----:R-:W-:Y:S01]  /*0710*/  IMAD R2, R7, R21, R4 ;  /* 0x0000001507027224 */ /* 0x001fe200078e0204 */
[----:B------:R-:W-:Y:S02]  /*0720*/  ISETP.EQ.OR P1, PT, R0, RZ, !P1 ;  /* 0x000000ff0000720c */ /* 0x000fe40004f22670 */
[----:B------:R-:W-:-:S02]  /*0730*/  @P4 SHF.R.S32.HI R9, RZ, 0x2, R9 ;  /* 0x00000002ff094819 */ /* 0x000fc40000011409 */
[----:B------:R-:W-:Y:S02]  /*0740*/  ISETP.EQ.AND P1, PT, R5, RZ, P1 ;  /* 0x000000ff0500720c */ /* 0x000fe40000f22270 */
[----:B------:R-:W-:Y:S02]  /*0750*/  @P4 ISETP.NE.AND P5, PT, R9, R2, PT ;  /* 0x000000020900420c */ /* 0x000fe40003fa5270 */
[----:B------:R-:W-:Y:S02]  /*0760*/  ISETP.GE.U32.AND P6, PT, R6, 0x2, PT ;  /* 0x000000020600780c */ /* 0x000fe40003fc6070 */
[----:B------:R-:W-:Y:S02]  /*0770*/  SEL R9, RZ, 0x1, !P0 ;  /* 0x00000001ff097807 */ /* 0x000fe40004000000 */
[----:B------:R-:W-:Y:S01]  /*0780*/  @P4 SEL R22, RZ, 0x1, P5 ;  /* 0x00000001ff164807 */ /* 0x000fe20002800000 */
[----:B------:R1:W0:Y:S01]  /*0790*/  @!UP1 SYNCS.EXCH.64 URZ, [UR6+0x58], UR4 ;  /* 0x00005804063f95b2 */ /* 0x0002220008000100 */
[----:B------:R-:W-:Y:S01]  /*07a0*/  SEL R19, RZ, 0x1, !P1 ;  /* 0x00000001ff137807 */ /* 0x000fe20004800000 */
[----:B------:R-:W-:Y:S01]  /*07b0*/  NOP ;  /* 0x0000000000007918 */ /* 0x000fe20000000000 */
[----:B------:R-:W-:-:S02]  /*07c0*/  LOP3.LUT R22, R22, R9, RZ, 0xc0, !PT ;  /* 0x0000000916167212 */ /* 0x000fc400078ec0ff */
[----:B------:R-:W-:Y:S01]  /*07d0*/  SEL R19, R19, 0x2, P6 ;  /* 0x0000000213137807 */ /* 0x000fe20003000000 */
[----:B-12---:R-:W-:Y:S06]  /*07e0*/  @!P2 BRA `(.L_x_3) ;  /* 0x000000000008a947 */ /* 0x006fec0003800000 */
[----:B0---4-:R-:W-:Y:S01]  /*07f0*/  UCGABAR_ARV ;  /* 0x00000000000079c7 */ /* 0x011fe20008000000 */
[----:B------:R-:W-:Y:S05]  /*0800*/  BRA `(.L_x_4) ;  /* 0x0000000000047947 */ /* 0x000fea0003800000 */
.L_x_3:
[----:B0---4-:R-:W-:Y:S01]  /*0810*/  NOP ;  /* 0x0000000000007918 */ /* 0x011fe20000000000 */
.L_x_4:
[----:B------:R-:W0:Y:S01]  /*0820*/  LDC R2, c[0x0][0x65c] ;  /* 0x00019700ff027b82 */ /* 0x000e220000000800 */
[----:B------:R-:W-:Y:S02]  /*0830*/  IMAD.U32 R8, RZ, RZ, UR8 ;  /* 0x00000008ff087e24 */ /* 0x000fe4000f8e00ff */
[----:B------:R-:W-:Y:S01]  /*0840*/  IMAD.MOV.U32 R9, RZ, RZ, RZ ;  /* 0x000000ffff097224 */ /* 0x000fe200078e00ff */
[----:B0-----:R-:W-:-:S04]  /*0850*/  ISETP.NE.AND P1, PT, R2, 0x1, PT ;  /* 0x000000010200780c */ /* 0x001fc80003f25270 */
[----:B------:R-:W-:-:S09]  /*0860*/  P2R R5, PR, RZ, 0x2 ;  /* 0x00000002ff057803 */ /* 0x000fd20000000000 */
[----:B------:R-:W0:Y:S01]  /*0870*/  @P1 LDC R17, c[0x0][0x10] ;  /* 0x00000400ff111b82 */ /* 0x000e220000000800 */
[----:B------:R-:W-:Y:S01]  /*0880*/  @P1 IMAD.MOV.U32 R5, RZ, RZ, RZ ;  /* 0x000000ffff051224 */ /* 0x000fe200078e00ff */
[----:B------:R-:W-:-:S06]  /*0890*/  @P1 MOV R13, RZ ;  /* 0x000000ff000d1202 */ /* 0x000fcc0000000f00 */
[----:B------:R-:W1:Y:S01]  /*08a0*/  @!P1 LDC R11, c[0x0][0xc] ;  /* 0x00000300ff0b9b82 */ /* 0x000e620000000800 */
[----:B0-----:R-:W-:-:S04]  /*08b0*/  @P1 IMAD.WIDE.U32 R16, R17, UR8, R4 ;  /* 0x0000000811101c25 */ /* 0x001fc8000f8e0004 */
[----:B------:R-:W-:Y:S02]  /*08c0*/  @P1 IMAD.IADD R17, R17, 0x1, R13 ;  /* 0x0000000111111824 */ /* 0x000fe400078e020d */
[----:B-1----:R-:W-:-:S04]  /*08d0*/  @!P1 IMAD.WIDE.U32 R8, R4, R11, R8 ;  /* 0x0000000b04089225 */ /* 0x002fc800078e0008 */
[----:B------:R-:W-:Y:S02]  /*08e0*/  @!P1 IMAD.MOV.U32 R16, RZ, RZ, R8 ;  /* 0x000000ffff109224 */ /* 0x000fe400078e0008 */
[----:B------:R-:W-:Y:S01]  /*08f0*/  @!P1 IMAD.MOV.U32 R17, RZ, RZ, R9 ;  /* 0x000000ffff119224 */ /* 0x000fe200078e0009 */
[----:B------:R-:W-:Y:S06]  /*0900*/  @!P2 BRA `(.L_x_5) ;  /* 0x00000000000ca947 */ /* 0x000fec0003800000 */
[----:B------:R-:W-:Y:S01]  /*0910*/  UCGABAR_WAIT ;  /* 0x0000000000007dc7 */ /* 0x000fe20008000000 */
[----:B------:R-:W-:Y:S01]  /*0920*/  CCTL.IVALL ;  /* 0x00000000ff00798f */ /* 0x000fe20002000000 */
[----:B------:R-:W-:Y:S05]  /*0930*/  BRA `(.L_x_6) ;  /* 0x0000000000047947 */ /* 0x000fea0003800000 */
.L_x_5:
[----:B------:R-:W-:Y:S06]  /*0940*/  BAR.SYNC.DEFER_BLOCKING 0x0 ;  /* 0x0000000000007b1d */ /* 0x000fec0000010000 */
.L_x_6:
[----:B------:R-:W-:Y:S05]  /*0950*/  @!P3 BRA `(.L_x_7) ;  /* 0x000000a40078b947 */ /* 0x000fea0003800000 */
[----:B------:R-:W-:-:S13]  /*0960*/  ISETP.GT.U32.AND P0, PT, R6, 0x1, PT ;  /* 0x000000010600780c */ /* 0x000fda0003f04070 */
[----:B------:R-:W-:Y:S05]  /*0970*/  @P0 EXIT ;  /* 0x000000000000094d */ /* 0x000fea0003800000 */
[----:B------:R-:W-:Y:S01]  /*0980*/  ULDC.64 UR4, c[0x0][0x650] ;  /* 0x0001940000047ab9 */ /* 0x000fe20000000a00 */
[----:B------:R-:W-:Y:S01]  /*0990*/  PRMT R0, RZ, 0x7610, R0 ;  /* 0x00007610ff007816 */ /* 0x000fe20000000000 */
[----:B------:R-:W-:Y:S01]  /*09a0*/  IMAD.MOV.U32 R153, RZ, RZ, -0x1 ;  /* 0xffffffffff997424 */ /* 0x000fe200078e00ff */
[----:B------:R-:W-:Y:S01]  /*09b0*/  ISETP.GE.U32.AND P0, PT, R16, UR4, PT ;  /* 0x0000000410007c0c */ /* 0x000fe2000bf06070 */
[----:B------:R-:W-:Y:S02]  /*09c0*/  IMAD.MOV.U32 R154, RZ, RZ, -0x1 ;  /* 0xffffffffff9a7424 */ /* 0x000fe400078e00ff */
[----:B------:R-:W-:Y:S01]  /*09d0*/  IMAD.MOV.U32 R23, RZ, RZ, -0x1 ;  /* 0xffffffffff177424 */ /* 0x000fe200078e00ff */
[----:B------:R-:W-:-:S13]  /*09e0*/  ISETP.GE.U32.AND.EX P0, PT, R17, UR5, PT, P0 ;  /* 0x0000000511007c0c */ /* 0x000fda000bf06100 */
[----:B------:R-:W-:Y:S05]  /*09f0*/  @P0 BRA `(.L_x_8) ;  /* 0x00000004002c0947 */ /* 0x000fea0003800000 */
[----:B------:R-:W0:Y:S01]  /*0a00*/  LDC.64 R24, c[0x0][0x628] ;  /* 0x00018a00ff187b82 */ /* 0x000e220000000a00 */
[----:B------:R-:W-:Y:S02]  /*0a10*/  IMAD.MOV.U32 R8, RZ, RZ, R16 ;  /* 0x000000ffff087224 */ /* 0x000fe400078e0010 */
[----:B------:R-:W-:-:S05]  /*0a20*/  IMAD.MOV.U32 R9, RZ, RZ, R17 ;  /* 0x000000ffff097224 */ /* 0x000fca00078e0011 */
[----:B------:R-:W1:Y:S08]  /*0a30*/  LDC R0, c[0x0][0x630] ;  /* 0x00018c00ff007b82 */ /* 0x000e700000000800 */
[----:B------:R-:W2:Y:S01]  /*0a40*/  LDC.64 R26, c[0x0][0x620] ;  /* 0x00018800ff1a7b82 */ /* 0x000ea20000000a00 */
[----:B0-----:R-:W-:-:S04]  /*0a50*/  ISETP.NE.U32.AND P0, PT, R24, RZ, PT ;  /* 0x000000ff1800720c */ /* 0x001fc80003f05070 */
[----:B------:R-:W-:-:S13]  /*0a60*/  ISETP.NE.AND.EX P0, PT, R25, RZ, PT, P0 ;  /* 0x000000ff1900720c */ /* 0x000fda0003f05300 */
[----:B-12---:R-:W-:Y:S05]  /*0a70*/  @!P0 BRA `(.L_x_9) ;  /* 0x0000000000288947 */ /* 0x006fea0003800000 */
[----:B------:R-:W0:Y:S02]  /*0a80*/  LDC R13, c[0x0][0x634] ;  /* 0x00018d00ff0d7b82 */ /* 0x000e240000000800 */
[----:B0-----:R-:W-:-:S05]  /*0a90*/  IADD3 R13, P0, R16, R13, RZ ;  /* 0x0000000d100d7210 */ /* 0x001fca0007f1e0ff */
[----:B------:R-:W-:-:S04]  /*0aa0*/  IMAD.X R15, RZ, RZ, R17, P0 ;  /* 0x000000ffff0f7224 */ /* 0x000fc800000e0611 */
[----:B------:R-:W-:-:S04]  /*0ab0*/  IMAD.WIDE.U32 R8, R15, R24, RZ ;  /* 0x000000180f087225 */ /* 0x000fc800078e00ff */
[----:B------:R-:W-:-:S04]  /*0ac0*/  IMAD.WIDE.U32 R10, P0, R13, R25, R8 ;  /* 0x000000190d0a7225 */ /* 0x000fc80007800008 */
[----:B------:R-:W-:-:S04]  /*0ad0*/  IMAD.WIDE.U32 R8, R13, R24, RZ ;  /* 0x000000180d087225 */ /* 0x000fc800078e00ff */
[----:B------:R-:W-:Y:S01]  /*0ae0*/  IMAD.X R13, RZ, RZ, RZ, P0 ;  /* 0x000000ffff0d7224 */ /* 0x000fe200000e06ff */
[----:B------:R-:W-:Y:S01]  /*0af0*/  IADD3 RZ, P0, R9, R10, RZ ;  /* 0x0000000a09ff7210 */ /* 0x000fe20007f1e0ff */
[----:B------:R-:W-:-:S04]  /*0b00*/  IMAD.MOV.U32 R12, RZ, RZ, R11 ;  /* 0x000000ffff0c7224 */ /* 0x000fc800078e000b */
[----:B------:R-:W-:-:S08]  /*0b10*/  IMAD.WIDE.U32.X R8, R15, R25, R12, P0 ;  /* 0x000000190f087225 */ /* 0x000fd000000e040c */
.L_x_9:
[----:B------:R-:W0:Y:S01]  /*0b20*/  LDC.64 R24, c[0x0][0x640] ;  /* 0x00019000ff187b82 */ /* 0x000e220000000a00 */
[-CC-:B------:R-:W-:Y:S01]  /*0b30*/  SHF.R.U64 R28, R8, R0.reuse, R9.reuse ;  /* 0x00000000081c7219 */ /* 0x180fe20000001209 */
[----:B------:R-:W-:Y:S01]  /*0b40*/  IMAD R30, R7, R21, R4 ;  /* 0x00000015071e7224 */ /* 0x000fe200078e0204 */
[----:B------:R-:W-:Y:S01]  /*0b50*/  SHF.R.U32.HI R0, RZ, R0, R9 ;  /* 0x00000000ff007219 */ /* 0x000fe20000011609 */
[----:B------:R-:W-:Y:S01]  /*0b60*/  IMAD.MOV.U32 R21, RZ, RZ, 0x1 ;  /* 0x00000001ff157424 */ /* 0x000fe200078e00ff */
[----:B------:R-:W-:-:S03]  /*0b70*/  IADD3 R5, P0, RZ, -R28, RZ ;  /* 0x8000001cff057210 */ /* 0x000fc60007f1e0ff */
[----:B------:R-:W1:Y:S02]  /*0b80*/  LDC R6, c[0x0][0x618] ;  /* 0x00018600ff067b82 */ /* 0x000e640000000800 */
[----:B------:R-:W-:-:S04]  /*0b90*/  IMAD.X R9, RZ, RZ, ~R0, P0 ;  /* 0x000000ffff097224 */ /* 0x000fc800000e0e00 */
[-C--:B------:R-:W-:Y:S02]  /*0ba0*/  IMAD R0, R9, R26.reuse, RZ ;  /* 0x0000001a09007224 */ /* 0x080fe400078e02ff */
[----:B------:R-:W2:Y:S01]  /*0bb0*/  LDC R11, c[0x0][0x608] ;  /* 0x00018200ff0b7b82 */ /* 0x000ea20000000800 */
[----:B------:R-:W-:-:S04]  /*0bc0*/  IMAD.WIDE.U32 R8, R5, R26, R16 ;  /* 0x0000001a05087225 */ /* 0x000fc800078e0010 */
[----:B------:R-:W-:-:S03]  /*0bd0*/  IMAD R5, R5, R27, R0 ;  /* 0x0000001b05057224 */ /* 0x000fc600078e0200 */
[----:B------:R-:W3:Y:S01]  /*0be0*/  LDC R12, c[0x0][0x658] ;  /* 0x00019600ff0c7b82 */ /* 0x000ee20000000800 */
[----:B0-----:R-:W-:Y:S02]  /*0bf0*/  ISETP.NE.U32.AND P0, PT, R24, RZ, PT ;  /* 0x000000ff1800720c */ /* 0x001fe40003f05070 */
[----:B------:R-:W-:Y:S01]  /*0c00*/  IADD3 R5, R9, R5, RZ ;  /* 0x0000000509057210 */ /* 0x000fe20007ffe0ff */
[----:B------:R-:W-:Y:S01]  /*0c10*/  IMAD.MOV.U32 R9, RZ, RZ, -0x1 ;  /* 0xffffffffff097424 */ /* 0x000fe200078e00ff */
[----:B------:R-:W-:-:S03]  /*0c20*/  ISETP.NE.AND.EX P0, PT, R25, RZ, PT, P0 ;  /* 0x000000ff1900720c */ /* 0x000fc60003f05300 */
[----:B------:R-:W0:Y:S01]  /*0c30*/  LDC R15, c[0x0][0x600] ;  /* 0x00018000ff0f7b82 */ /* 0x000e220000000800 */
[-CC-:B-1----:R-:W-:Y:S02]  /*0c40*/  SHF.R.U64 R13, R8, R6.reuse, R5.reuse ;  /* 0x00000006080d7219 */ /* 0x182fe40000001205 */
[----:B------:R-:W-:-:S05]  /*0c50*/  SHF.R.U32.HI R0, RZ, R6, R5 ;  /* 0x00000006ff007219 */ /* 0x000fca0000011605 */
[----:B------:R-:W1:Y:S01]  /*0c60*/  LDC R14, c[0x0][0x648] ;  /* 0x00019200ff0e7b82 */ /* 0x000e620000000800 */
[-CC-:B--2---:R-:W-:Y:S02]  /*0c70*/  SHF.R.U64 R27, R13, R11.reuse, R0.reuse ;  /* 0x0000000b0d1b7219 */ /* 0x184fe40000001200 */
[----:B------:R-:W-:-:S05]  /*0c80*/  SHF.R.U32.HI R5, RZ, R11, R0 ;  /* 0x0000000bff057219 */ /* 0x000fca0000011600 */
[----:B------:R-:W2:Y:S01]  /*0c90*/  LDC R20, c[0x0][0x638] ;  /* 0x00018e00ff147b82 */ /* 0x000ea20000000800 */
[-CC-:B---3--:R-:W-:Y:S02]  /*0ca0*/  SHF.R.U64 R26, R27, R12.reuse, R5.reuse ;  /* 0x0000000c1b1a7219 */ /* 0x188fe40000001205 */
[-C--:B------:R-:W-:Y:S02]  /*0cb0*/  SHF.L.U32 R0, R9, R12.reuse, RZ ;  /* 0x0000000c09007219 */ /* 0x080fe400000006ff */
[----:B------:R-:W-:Y:S01]  /*0cc0*/  SHF.R.U32.HI R5, RZ, R12, R5 ;  /* 0x0000000cff057219 */ /* 0x000fe20000011605 */
[----:B------:R-:W-:Y:S01]  /*0cd0*/  IMAD.MOV.U32 R4, RZ, RZ, R26 ;  /* 0x000000ffff047224 */ /* 0x000fe200078e001a */
[----:B------:R-:W-:Y:S01]  /*0ce0*/  LOP3.LUT R10, RZ, R0, RZ, 0x33, !PT ;  /* 0x00000000ff0a7212 */ /* 0x000fe200078e33ff */
[----:B------:R-:W3:Y:S01]  /*0cf0*/  LDC R23, c[0x0][0x610] ;  /* 0x00018400ff177b82 */ /* 0x000ee20000000800 */
[----:B------:R-:W-:Y:S05]  /*0d00*/  @!P0 BRA `(.L_x_10) ;  /* 0x0000000000288947 */ /* 0x000fea0003800000 */
[----:B------:R-:W4:Y:S02]  /*0d10*/  LDC R9, c[0x0][0x64c] ;  /* 0x00019300ff097b82 */ /* 0x000f240000000800 */
[----:B----4-:R-:W-:-:S05]  /*0d20*/  IADD3 R9, P0, R26, R9, RZ ;  /* 0x000000091a097210 */ /* 0x010fca0007f1e0ff */
        /* <DEDUP_REMOVED lines=8> */
.L_x_10:
[----:B-1----:R-:W-:Y:S01]  /*0db0*/  SHF.R.U64 R4, R4, R14, R5 ;  /* 0x0000000e04047219 */ /* 0x002fe20000001205 */
[----:B0-----:R-:W-:Y:S01]  /*0dc0*/  VIADD R6, R15, 0xffffffff ;  /* 0xffffffff0f067836 */ /* 0x001fe20000000000 */
[----:B------:R-:W-:Y:S02]  /*0dd0*/  SHF.L.U32 R0, R21, R12, RZ ;  /* 0x0000000c15007219 */ /* 0x000fe400000006ff */
[----:B------:R-:W-:Y:S01]  /*0de0*/  LOP3.LUT R5, R27, R10, RZ, 0xc0, !PT ;  /* 0x0000000a1b057212 */ /* 0x000fe200078ec0ff */
[----:B------:R-:W-:Y:S01]  /*0df0*/  IMAD.MOV R7, RZ, RZ, -R4 ;  /* 0x000000ffff077224 */ /* 0x000fe200078e0a04 */
[----:B------:R-:W-:Y:S02]  /*0e00*/  SEL R3, R3, R30, !P1 ;  /* 0x0000001e03037207 */ /* 0x000fe40004800000 */
[----:B------:R-:W-:Y:S01]  /*0e10*/  LOP3.LUT R6, R13, R6, RZ, 0xc0, !PT ;  /* 0x000000060d067212 */ /* 0x000fe200078ec0ff */
[----:B------:R-:W-:Y:S02]  /*0e20*/  IMAD R4, R0, R4, R5 ;  /* 0x0000000400047224 */ /* 0x000fe400078e0205 */
[----:B--2---:R-:W-:-:S02]  /*0e30*/  IMAD R0, R7, R20, R26 ;  /* 0x0000001407007224 */ /* 0x004fc400078e021a */
[----:B---3--:R-:W-:Y:S02]  /*0e40*/  IMAD R3, R4, R23, R3 ;  /* 0x0000001704037224 */ /* 0x008fe400078e0203 */
[----:B------:R-:W-:Y:S02]  /*0e50*/  IMAD.MOV.U32 R5, RZ, RZ, 0x1 ;  /* 0x00000001ff057424 */ /* 0x000fe400078e00ff */
[----:B------:R-:W-:Y:S02]  /*0e60*/  IMAD R4, R0, R15, R6 ;  /* 0x0000000f00047224 */ /* 0x000fe400078e0206 */
[----:B------:R-:W-:Y:S01]  /*0e70*/  IMAD.MOV.U32 R23, RZ, RZ, R28 ;  /* 0x000000ffff177224 */ /* 0x000fe200078e001c */
[----:B------:R-:W-:Y:S02]  /*0e80*/  PRMT R0, R5, 0x7610, R0 ;  /* 0x0000761005007816 */ /* 0x000fe40000000000 */
[----:B------:R-:W-:Y:S02]  /*0e90*/  SEL R154, R4, R3, !P1 ;  /* 0x00000003049a7207 */ /* 0x000fe40004800000 */
[----:B------:R-:W-:-:S07]  /*0ea0*/  SEL R153, R3, R4, !P1 ;  /* 0x0000000403997207 */ /* 0x000fce0004800000 */
.L_x_8:
[----:B------:R-:W-:-:S08]  /*0eb0*/  NOP ;  /* 0x0000000000007918 */ /* 0x000fd00000000000 */
[----:B------:R-:W0:Y:S02]  /*0ec0*/  USETMAXREG.TRY_ALLOC.CTAPOOL UP0, 0xe8 ;  /* 0x000000e8000079c8 */ /* 0x000e240008000600 */
[----:B0-----:R-:W-:-:S13]  /*0ed0*/  PLOP3.LUT P0, PT, PT, PT, UP0, 0x80, 0x0 ;  /* 0x000000000000781c */ /* 0x001fda0003f0f008 */
[----:B------:R-:W-:Y:S05]  /*0ee0*/  @!P0 BRA `(.L_x_8) ;  /* 0xfffffffc00f08947 */ /* 0x000fea000383ffff */
[----:B------:R-:W-:Y:S01]  /*0ef0*/  ULDC.64 UR4, c[0x0][0x598] ;  /* 0x0001660000047ab9 */ /* 0x000fe20000000a00 */
[----:B------:R-:W-:Y:S01]  /*0f00*/  ULDC.64 UR36, c[0x0][0x208] ;  /* 0x0000820000247ab9 */ /* 0x000fe20000000a00 */
[----:B------:R-:W-:-:S04]  /*0f10*/  ISETP.NE.U32.AND P0, PT, RZ, UR4, PT ;  /* 0x00000004ff007c0c */ /* 0x000fc8000bf05070 */
[----:B------:R-:W-:-:S13]  /*0f20*/  ISETP.NE.AND.EX P0, PT, RZ, UR5, PT, P0 ;  /* 0x00000005ff007c0c */ /* 0x000fda000bf05300 */
[----:B------:R-:W-:Y:S05]  /*0f30*/  @!P0 BRA `(.L_x_11) ;  /* 0x00000000001c8947 */ /* 0x000fea0003800000 */
[----:B------:R-:W0:Y:S02]  /*0f40*/  LDC.64 R4, c[0x0][0x598] ;  /* 0x00016600ff047b82 */ /* 0x000e240000000a00 */
[----:B0-----:R-:W2:Y:S02]  /*0f50*/  LDG.E.64 R4, desc[UR36][R4.64] ;  /* 0x0000002404047981 */ /* 0x001ea4000c1e1b00 */
[----:B--2---:R-:W-:-:S04]  /*0f60*/  ISETP.NE.U32.AND P0, PT, R4, RZ, PT ;  /* 0x000000ff0400720c */ /* 0x004fc80003f05070 */
[----:B------:R-:W-:-:S13]  /*0f70*/  ISETP.NE.AND.EX P0, PT, R5, RZ, PT, P0 ;  /* 0x000000ff0500720c */ /* 0x000fda0003f05300 */
[----:B------:R-:W-:Y:S05]  /*0f80*/  @!P0 BRA `(.L_x_11) ;  /* 0x0000000000088947 */ /* 0x000fea0003800000 */
[----:B------:R0:W5:Y:S01]  /*0f90*/  LD.E R155, desc[UR36][R4.64] ;  /* 0x00000024049b7980 */ /* 0x000162000c101900 */
[----:B------:R-:W-:Y:S05]  /*0fa0*/  BRA `(.L_x_12) ;  /* 0x0000000000247947 */ /* 0x000fea0003800000 */
.L_x_11:
[----:B------:R-:W-:Y:S02]  /*0fb0*/  ULDC.64 UR4, c[0x0][0x588] ;  /* 0x0001620000047ab9 */ /* 0x000fe40000000a00 */
[----:B------:R-:W-:-:S04]  /*0fc0*/  ISETP.NE.U32.AND P0, PT, RZ, UR4, PT ;  /* 0x00000004ff007c0c */ /* 0x000fc8000bf05070 */
[----:B------:R-:W-:-:S13]  /*0fd0*/  ISETP.NE.AND.EX P0, PT, RZ, UR5, PT, P0 ;  /* 0x00000005ff007c0c */ /* 0x000fda000bf05300 */
[----:B------:R-:W-:Y:S05]  /*0fe0*/  @!P0 BRA `(.L_x_13) ;  /* 0x00000000000c8947 */ /* 0x000fea0003800000 */
[----:B------:R-:W0:Y:S02]  /*0ff0*/  LDC.64 R4, c[0x0][0x588] ;  /* 0x00016200ff047b82 */ /* 0x000e240000000a00 */
[----:B0-----:R1:W5:Y:S01]  /*1000*/  LDG.E R155, desc[UR36][R4.64] ;  /* 0x00000024049b7981 */ /* 0x001362000c1e1900 */
[----:B------:R-:W-:Y:S05]  /*1010*/  BRA `(.L_x_12) ;  /* 0x0000000000087947 */ /* 0x000fea0003800000 */
.L_x_13:
[----:B------:R-:W-:Y:S02]  /*1020*/  ULDC UR4, c[0x0][0x580] ;  /* 0x0001600000047ab9 */ /* 0x000fe40000000800 */
[----:B------:R-:W-:-:S07]  /*1030*/  IMAD.U32 R155, RZ, RZ, UR4 ;  /* 0x00000004ff9b7e24 */ /* 0x000fce000f8e00ff */
.L_x_12:
[----:B------:R-:W-:Y:S02]  /*1040*/  ULDC.64 UR4, c[0x0][0x5a0] ;  /* 0x0001680000047ab9 */ /* 0x000fe40000000a00 */
[----:B------:R-:W-:-:S04]  /*1050*/  ISETP.NE.U32.AND P0, PT, RZ, UR4, PT ;  /* 0x00000004ff007c0c */ /* 0x000fc8000bf05070 */
[----:B------:R-:W-:-:S13]  /*1060*/  ISETP.NE.AND.EX P0, PT, RZ, UR5, PT, P0 ;  /* 0x00000005ff007c0c */ /* 0x000fda000bf05300 */
[----:B------:R-:W-:Y:S05]  /*1070*/  @!P0 BRA `(.L_x_14) ;  /* 0x00000000001c8947 */ /* 0x000fea0003800000 */
[----:B01----:R-:W0:Y:S02]  /*1080*/  LDC.64 R4, c[0x0][0x5a0] ;  /* 0x00016800ff047b82 */ /* 0x003e240000000a00 */
[----:B0-----:R-:W2:Y:S02]  /*1090*/  LDG.E.64 R4, desc[UR36][R4.64] ;  /* 0x0000002404047981 */ /* 0x001ea4000c1e1b00 */
[----:B--2---:R-:W-:-:S04]  /*10a0*/  ISETP.NE.U32.AND P0, PT, R4, RZ, PT ;  /* 0x000000ff0400720c */ /* 0x004fc80003f05070 */
[----:B------:R-:W-:-:S13]  /*10b0*/  ISETP.NE.AND.EX P0, PT, R5, RZ, PT, P0 ;  /* 0x000000ff0500720c */ /* 0x000fda0003f05300 */
[----:B------:R-:W-:Y:S05]  /*10c0*/  @!P0 BRA `(.L_x_14) ;  /* 0x0000000000088947 */ /* 0x000fea0003800000 */
[----:B------:R0:W5:Y:S01]  /*10d0*/  LD.E R156, desc[UR36][R4.64] ;  /* 0x00000024049c7980 */ /* 0x000162000c101900 */
[----:B------:R-:W-:Y:S05]  /*10e0*/  BRA `(.L_x_15) ;  /* 0x0000000000247947 */ /* 0x000fea0003800000 */
.L_x_14:
[----:B------:R-:W-:Y:S02]  /*10f0*/  ULDC.64 UR4, c[0x0][0x590] ;  /* 0x0001640000047ab9 */ /* 0x000fe40000000a00 */
[----:B------:R-:W-:-:S04]  /*1100*/  ISETP.NE.U32.AND P0, PT, RZ, UR4, PT ;  /* 0x00000004ff007c0c */ /* 0x000fc8000bf05070 */
[----:B------:R-:W-:-:S13]  /*1110*/  ISETP.NE.AND.EX P0, PT, RZ, UR5, PT, P0 ;  /* 0x00000005ff007c0c */ /* 0x000fda000bf05300 */
[----:B------:R-:W-:Y:S05]  /*1120*/  @!P0 BRA `(.L_x_16) ;  /* 0x00000000000c8947 */ /* 0x000fea0003800000 */
[----:B------:R-:W2:Y:S02]  /*1130*/  LDC.64 R156, c[0x0][0x590] ;  /* 0x00016400ff9c7b82 */ /* 0x000ea40000000a00 */
[----:B--2---:R2:W5:Y:S01]  /*1140*/  LDG.E R156, desc[UR36][R156.64] ;  /* 0x000000249c9c7981 */ /* 0x004562000c1e1900 */
[----:B------:R-:W-:Y:S05]  /*1150*/  BRA `(.L_x_15) ;  /* 0x0000000000087947 */ /* 0x000fea0003800000 */
.L_x_16:
[----:B------:R-:W-:Y:S02]  /*1160*/  ULDC UR4, c[0x0][0x584] ;  /* 0x0001610000047ab9 */ /* 0x000fe40000000800 */
[----:B------:R-:W-:-:S07]  /*1170*/  IMAD.U32 R156, RZ, RZ, UR4 ;  /* 0x00000004ff9c7e24 */ /* 0x000fce000f8e00ff */
.L_x_15:
[----:B------:R-:W-:-:S13]  /*1180*/  LOP3.LUT P0, RZ, R0, 0xff, RZ, 0xc0, !PT ;  /* 0x000000ff00ff7812 */ /* 0x000fda000780c0ff */
[----:B------:R-:W-:Y:S05]  /*1190*/  @!P0 EXIT ;  /* 0x000000000000894d */ /* 0x000fea0003800000 */
[----:B------:R-:W-:Y:S01]  /*11a0*/  ULDC UR4, c[0x0][0x28c] ;  /* 0x0000a30000047ab9 */ /* 0x000fe20000000800 */
[----:B------:R-:W-:Y:S01]  /*11b0*/  LOP3.LUT R166, R19, 0x1, RZ, 0xfc, !PT ;  /* 0x0000000113a67812 */ /* 0x000fe200078efcff */
[----:B------:R-:W-:Y:S01]  /*11c0*/  UIADD3 UR4, UR4, 0x3f, URZ ;  /* 0x0000003f04047890 */ /* 0x000fe2000fffe03f */
[----:B------:R-:W-:Y:S01]  /*11d0*/  UMOV UR38, URZ ;  /* 0x0000003f00267c82 */ /* 0x000fe20008000000 */
[----:B------:R-:W-:Y:S02]  /*11e0*/  UMOV UR39, URZ ;  /* 0x0000003f00277c82 */ /* 0x000fe40008000000 */
[----:B------:R-:W-:-:S04]  /*11f0*/  USHF.R.S32.HI UR5, URZ, 0x1f, UR4 ;  /* 0x0000001f3f057899 */ /* 0x000fc80008011404 */
[----:B------:R-:W-:-:S04]  /*1200*/  ULEA.HI UR5, UR5, UR4, URZ, 0x6 ;  /* 0x0000000405057291 */ /* 0x000fc8000f8f303f */
[----:B------:R-:W-:-:S12]  /*1210*/  USHF.R.S32.HI UR40, URZ, 0x6, UR5 ;  /* 0x000000063f287899 */ /* 0x000fd80008011405 */
.L_x_288:
[----:B------:R-:W-:Y:S01]  /*1220*/  LOP3.LUT R0, R18, 0x80, RZ, 0xc0, !PT ;  /* 0x0000008012007812 */ /* 0x000fe200078ec0ff */
[----:B---3--:R-:W3:Y:S01]  /*1230*/  S2UR UR7, SR_CgaCtaId ;  /* 0x00000000000779c3 */ /* 0x008ee20000008800 */
[----:B------:R-:W-:Y:S02]  /*1240*/  UMOV UR6, 0x400 ;  /* 0x0000040000067882 */ /* 0x000fe40000000000 */
[----:B------:R-:W-:-:S06]  /*1250*/  SHF.R.U32.HI R0, RZ, 0x7, R0 ;  /* 0x00000007ff007819 */ /* 0x000fcc0000011600 */
[----:B----4-:R-:W4:Y:S01]  /*1260*/  SHFL.IDX PT, R0, R0, RZ, 0x1f ;  /* 0x00001fff00007589 */ /* 0x010f2200000e0000 */
[----:B---3--:R-:W-:Y:S01]  /*1270*/  ULEA UR6, UR7, UR6, 0x18 ;  /* 0x0000000607067291 */ /* 0x008fe2000f8ec03f */
[----:B----4-:R-:W-:-:S13]  /*1280*/  R2UR UR4, R0 ;  /* 0x00000000000472ca */ /* 0x010fda00000e0000 */
[----:B------:R-:W-:-:S04]  /*1290*/  ULEA.HI UR5, UR4, UR4, URZ, 0x1 ;  /* 0x0000000404057291 */ /* 0x000fc8000f8f083f */
[----:B------:R-:W-:-:S04]  /*12a0*/  ULOP3.LUT UR5, UR5, 0x7fffe, URZ, 0xc0, !UPT ;  /* 0x0007fffe05057892 */ /* 0x000fc8000f8ec03f */
[----:B------:R-:W-:-:S03]  /*12b0*/  UIADD3 UR5, UR4, -UR5, URZ ;  /* 0x8000000504057290 */ /* 0x000fc6000fffe03f */
[----:B------:R-:W-:Y:S01]  /*12c0*/  ULDC UR4, c[0x0][0x28c] ;  /* 0x0000a30000047ab9 */ /* 0x000fe20000000800 */
[----:B------:R-:W-:Y:S01]  /*12d0*/  ULEA UR5, UR5, UR6, 0xd ;  /* 0x0000000605057291 */ /* 0x000fe2000f8e683f */
[----:B------:R-:W-:-:S03]  /*12e0*/  ISETP.LT.AND P0, PT, RZ, UR4, PT ;  /* 0x00000004ff007c0c */ /* 0x000fc6000bf01270 */
[----:B------:R-:W-:-:S04]  /*12f0*/  UIADD3 UR5, UR5, 0x100, URZ ;  /* 0x0000010005057890 */ /* 0x000fc8000fffe03f */
[----:B------:R-:W-:-:S04]  /*1300*/  USHF.R.U32.HI UR5, URZ, 0x4, UR5 ;  /* 0x000000043f057899 */ /* 0x000fc80008011605 */
[----:B------:R-:W-:Y:S02]  /*1310*/  ULOP3.LUT UR41, UR5, 0x3fff, URZ, 0xc0, !UPT ;  /* 0x00003fff05297892 */ /* 0x000fe4000f8ec03f */
[----:B-12---:R-:W-:Y:S10]  /*1320*/  @P0 BRA `(.L_x_17) ;  /* 0x0000000000400947 */ /* 0x006ff40003800000 */
[----:B------:R-:W-:Y:S01]  /*1330*/  MOV R0, 0x0 ;  /* 0x0000000000007802 */ /* 0x000fe20000000f00 */
[----:B------:R-:W-:Y:S01]  /*1340*/  ULDC.64 UR4, c[0x4][0x68] ;  /* 0x01001a0000047ab9 */ /* 0x000fe20000000a00 */
[----:B------:R-:W-:Y:S01]  /*1350*/  ULDC.64 UR6, c[0x4][0x8] ;  /* 0x0100020000067ab9 */ /* 0x000fe20000000a00 */
[----:B01----:R-:W-:Y:S01]  /*1360*/  IMAD.U32 R4, RZ, RZ, UR4 ;  /* 0x00000004ff047e24 */ /* 0x003fe2000f8e00ff */
[----:B------:R0:W1:Y:S01]  /*1370*/  LDC.64 R14, c[0x4][R0] ;  /* 0x01000000000e7b82 */ /* 0x0000620000000a00 */
[----:B------:R-:W-:Y:S01]  /*1380*/  MOV R5, UR5 ;  /* 0x0000000500057c02 */ /* 0x000fe20008000f00 */
[----:B------:R-:W-:Y:S01]  /*1390*/  ULDC.64 UR4, c[0x4][0x70] ;  /* 0x01001c0000047ab9 */ /* 0x000fe20000000a00 */
[----:B------:R-:W-:Y:S02]  /*13a0*/  IMAD.U32 R10, RZ, RZ, UR6 ;  /* 0x00000006ff0a7e24 */ /* 0x000fe4000f8e00ff */
[----:B------:R-:W-:Y:S02]  /*13b0*/  IMAD.U32 R6, RZ, RZ, UR4 ;  /* 0x00000004ff067e24 */ /* 0x000fe4000f8e00ff */
[----:B------:R-:W-:-:S02]  /*13c0*/  IMAD.U32 R7, RZ, RZ, UR5 ;  /* 0x00000005ff077e24 */ /* 0x000fc4000f8e00ff */
[----:B------:R-:W-:Y:S02]  /*13d0*/  IMAD.U32 R11, RZ, RZ, UR7 ;  /* 0x00000007ff0b7e24 */ /* 0x000fe4000f8e00ff */
[----:B------:R-:W-:Y:S02]  /*13e0*/  IMAD.MOV.U32 R8, RZ, RZ, 0x1e1 ;  /* 0x000001e1ff087424 */ /* 0x000fe400078e00ff */
[----:B------:R-:W-:Y:S02]  /*13f0*/  IMAD.MOV.U32 R12, RZ, RZ, 0x1 ;  /* 0x00000001ff0c7424 */ /* 0x000fe400078e00ff */
[----:B0-----:R-:W-:-:S07]  /*1400*/  IMAD.MOV.U32 R13, RZ, RZ, RZ ;  /* 0x000000ffff0d7224 */ /* 0x001fce00078e00ff */
[----:B------:R-:W-:-:S07]  /*1410*/  LEPC R20, `(.L_x_17) ;  /* 0x000000001014794e */ /* 0x000fce0000000000 */
[----:B-12--5:R-:W-:Y:S05]  /*1420*/  CALL.ABS.NOINC R14 ;  /* 0x000000000e007343 */ /* 0x026fea0003c00000 */
.L_x_17:
[----:B------:R-:W-:-:S13]  /*1430*/  ISETP.NE.AND P0, PT, R166, 0x3, PT ;  /* 0x00000003a600780c */ /* 0x000fda0003f05270 */
[----:B------:R-:W-:Y:S05]  /*1440*/  @!P0 BRA `(.L_x_18) ;  /* 0x0000000000048947 */ /* 0x000fea0003800000 */
[----:B------:R-:W-:Y:S01]  /*1450*/  BPT.TRAP 0x1 ;  /* 0x000000040000795c */ /* 0x000fe20000300000 */
.L_x_18:
[----:B------:R-:W3:Y:S01]  /*1460*/  S2UR UR5, SR_CgaCtaId ;  /* 0x00000000000579c3 */ /* 0x000ee20000008800 */
[----:B------:R-:W-:Y:S01]  /*1470*/  UMOV UR4, 0x400 ;  /* 0x0000040000047882 */ /* 0x000fe20000000000 */
[----:B------:R-:W-:Y:S02]  /*1480*/  IMAD.U32 R0, RZ, RZ, UR38 ;  /* 0x00000026ff007e24 */ /* 0x000fe4000f8e00ff */
[----:B------:R-:W-:-:S03]  /*1490*/  IMAD.U32 R3, RZ, RZ, UR39 ;  /* 0x00000027ff037e24 */ /* 0x000fc6000f8e00ff */
[----:B------:R-:W-:Y:S01]  /*14a0*/  SHF.L.U32 R0, R0, 0x1f, RZ ;  /* 0x0000001f00007819 */ /* 0x000fe200000006ff */
[----:B---3--:R-:W-:-:S06]  /*14b0*/  ULEA UR4, UR5, UR4, 0x18 ;  /* 0x0000000405047291 */ /* 0x008fcc000f8ec03f */
[----:B------:R-:W-:-:S04]  /*14c0*/  IMAD.U32 R6, RZ, RZ, UR4 ;  /* 0x00000004ff067e24 */ /* 0x000fc8000f8e00ff */
[----:B------:R-:W-:-:S04]  /*14d0*/  IMAD R3, R3, 0x8, R6 ;  /* 0x0000000803037824 */ /* 0x000fc800078e0206 */
[----:B------:R3:W4:Y:S01]  /*14e0*/  SYNCS.PHASECHK.TRANS64.TRYWAIT P1, [R3+URZ], R0 ;  /* 0x00000000030075a7 */ /* 0x000722000802017f */
[----:B------:R-:W-:Y:S05]  /*14f0*/  @!P0 BRA `(.L_x_19) ;  /* 0x0000000000048947 */ /* 0x000fea0003800000 */
[----:B------:R-:W-:Y:S01]  /*1500*/  BPT.TRAP 0x1 ;  /* 0x000000040000795c */ /* 0x000fe20000300000 */
.L_x_19:
[----:B----4-:R-:W-:Y:S05]  /*1510*/  @P1 BRA `(.L_x_20) ;  /* 0x0000000000081947 */ /* 0x010fea0003800000 */
[----:B------:R-:W4:Y:S02]  /*1520*/  SYNCS.PHASECHK.TRANS64.TRYWAIT P1, [R3+URZ], R0 ;  /* 0x00000000030075a7 */ /* 0x000f24000802017f */
[----:B----4-:R-:W-:Y:S05]  /*1530*/  @!P1 BRA `(.L_x_21) ;  /* 0x000000b000409947 */ /* 0x010fea0003800000 */
.L_x_20:
[----:B------:R-:W-:-:S04]  /*1540*/  UISETP.LT.AND UP0, UPT, UR40, 0x1, UPT ;  /* 0x000000012800788c */ /* 0x000fc8000bf01270 */
[----:B------:R-:W-:-:S06]  /*1550*/  USEL UR4, UR40, 0x1, UP0 ;  /* 0x0000000128047887 */ /* 0x000fcc0008000000 */
[----:B---34-:R-:W-:Y:S01]  /*1560*/  IMAD.U32 R0, RZ, RZ, UR4 ;  /* 0x00000004ff007e24 */ /* 0x018fe2000f8e00ff */
[----:B------:R-:W-:Y:S05]  /*1570*/  WARPSYNC.ALL ;  /* 0x0000000000007948 */ /* 0x000fea0003800000 */
[----:B------:R-:W-:-:S04]  /*1580*/  IADD3 R0, -R0, UR40, RZ ;  /* 0x0000002800007c10 */ /* 0x000fc8000fffe1ff */
[----:B------:R-:W-:Y:S02]  /*1590*/  ISETP.GE.AND P1, PT, R0, 0x1, PT ;  /* 0x000000010000780c */ /* 0x000fe40003f26270 */
[----:B------:R-:W-:Y:S01]  /*15a0*/  R2UR UR4, R6 ;  /* 0x00000000060472ca */ /* 0x000fe200000e0000 */
[----:B------:R-:W-:Y:S01]  /*15b0*/  WARPGROUP.ARRIVE ;  /* 0x00000000000079c5 */ /* 0x000fe20000000000 */
[----:B------:R-:W-:Y:S01]  /*15c0*/  UMOV UR9, 0x40000040 ;  /* 0x4000004000097882 */ /* 0x000fe20000000000 */
[----:B------:R-:W-:-:S10]  /*15d0*/  UMOV UR11, 0x40000040 ;  /* 0x40000040000b7882 */ /* 0x000fd40000000000 */
[----:B------:R-:W-:-:S04]  /*15e0*/  UIADD3 UR4, UR4, 0x20100, URZ ;  /* 0x0002010004047890 */ /* 0x000fc8000fffe03f */
[----:B------:R-:W-:-:S04]  /*15f0*/  USHF.R.U32.HI UR4, URZ, 0x4, UR4 ;  /* 0x000000043f047899 */ /* 0x000fc80008011604 */
[----:B------:R-:W-:Y:S02]  /*1600*/  ULOP3.LUT UR5, UR4, 0x3fff, URZ, 0xc0, !UPT ;  /* 0x00003fff04057892 */ /* 0x000fe4000f8ec03f */
[----:B------:R-:W-:Y:S02]  /*1610*/  ULOP3.LUT UR4, UR41, 0x10000, URZ, 0xfc, !UPT ;  /* 0x0001000029047892 */ /* 0x000fe4000f8efc3f */
[----:B------:R-:W-:Y:S02]  /*1620*/  ULOP3.LUT UR5, UR5, 0x10000, URZ, 0xfc, !UPT ;  /* 0x0001000005057892 */ /* 0x000fe4000f8efc3f */
[----:B------:R-:W-:Y:S02]  /*1630*/  ULEA UR6, UR39, UR4, 0xb ;  /* 0x0000000427067291 */ /* 0x000fe4000f8e583f */
[----:B------:R-:W-:-:S05]  /*1640*/  ULEA UR7, UR39, UR5, 0xa ;  /* 0x0000000527077291 */ /* 0x000fca000f8e503f */
[----:B------:R-:W-:Y:S02]  /*1650*/  UMOV UR8, UR6 ;  /* 0x0000000600087c82 */ /* 0x000fe40008000000 */
[----:B------:R-:W-:Y:S02]  /*1660*/  UMOV UR10, UR7 ;  /* 0x00000007000a7c82 */ /* 0x000fe40008000000 */
[----:B------:R-:W-:Y:S01]  /*1670*/  HGMMA.64x128x16.F32.BF16 R88, gdesc[UR8], RZ, !UPT, gsb0 ;  /* 0x01e00000085879f0 */ /* 0x000fe2000c0018ff */
[----:B------:R-:W-:Y:S01]  /*1680*/  UIADD3 UR8, UR6, 0x400, URZ ;  /* 0x0000040006087890 */ /* 0x000fe2000fffe03f */
[----:B------:R-:W-:Y:S01]  /*1690*/  UMOV UR9, 0x40000040 ;  /* 0x4000004000097882 */ /* 0x000fe20000000000 */
[----:B------:R-:W-:Y:S02]  /*16a0*/  WARPGROUP.DEPBAR.LE gsb0, 0x0 ;  /* 0x00008000000079c5 */ /* 0x000fe40000010000 */
[----:B------:R-:W-:-:S07]  /*16b0*/  WARPGROUP.ARRIVE ;  /* 0x00000000000079c5 */ /* 0x000fce0000000000 */
[----:B------:R-:W-:Y:S01]  /*16c0*/  HGMMA.64x128x16.F32.BF16 R24, gdesc[UR8], RZ, !UPT, gsb0 ;  /* 0x01e00000081879f0 */ /* 0x000fe2000c0018ff */
[----:B------:R-:W-:Y:S02]  /*16d0*/  UIADD3 UR8, UR6, 0x2, URZ ;  /* 0x0000000206087890 */ /* 0x000fe4000fffe03f */
[----:B------:R-:W-:Y:S01]  /*16e0*/  UIADD3 UR10, UR7, 0x2, URZ ;  /* 0x00000002070a7890 */ /* 0x000fe2000fffe03f */
[----:B------:R-:W-:Y:S01]  /*16f0*/  UMOV UR9, 0x40000040 ;  /* 0x4000004000097882 */ /* 0x000fe20000000000 */
[----:B------:R-:W-:Y:S01]  /*1700*/  UMOV UR11, 0x40000040 ;  /* 0x40000040000b7882 */ /* 0x000fe20000000000 */
[----:B------:R-:W-:Y:S02]  /*1710*/  WARPGROUP.DEPBAR.LE gsb0, 0x0 ;  /* 0x00008000000079c5 */ /* 0x000fe40000010000 */
[----:B------:R-:W-:-:S06]  /*1720*/  WARPGROUP.ARRIVE ;  /* 0x00000000000079c5 */ /* 0x000fcc0000000000 */
[----:B------:R-:W-:Y:S01]  /*1730*/  HGMMA.64x128x16.F32.BF16 R88, gdesc[UR8], R88, gsb0 ;  /* 0x01e00000085879f0 */ /* 0x000fe20008001858 */
[----:B------:R-:W-:Y:S01]  /*1740*/  UIADD3 UR8, UR6, 0x402, URZ ;  /* 0x0000040206087890 */ /* 0x000fe2000fffe03f */
[----:B------:R-:W-:Y:S01]  /*1750*/  UMOV UR9, 0x40000040 ;  /* 0x4000004000097882 */ /* 0x000fe20000000000 */
[----:B------:R-:W-:Y:S02]  /*1760*/  WARPGROUP.DEPBAR.LE gsb0, 0x0 ;  /* 0x00008000000079c5 */ /* 0x000fe40000010000 */
[----:B------:R-:W-:-:S07]  /*1770*/  WARPGROUP.ARRIVE ;  /* 0x00000000000079c5 */ /* 0x000fce0000000000 */
[----:B------:R-:W-:Y:S01]  /*1780*/  HGMMA.64x128x16.F32.BF16 R24, gdesc[UR8], R24, gsb0 ;  /* 0x01e00000081879f0 */ /* 0x000fe20008001818 */
        /* <DEDUP_REMOVED lines=23> */
[----:B------:R-:W-:Y:S03]  /*1900*/  HGMMA.64x128x16.F32.BF16 R24, gdesc[UR8], R24, gsb0 ;  /* 0x01e00000081879f0 */ /* 0x000fe60008001818 */
[----:B------:R-:W-:Y:S02]  /*1910*/  WARPGROUP.DEPBAR.LE gsb0, 0x0 ;  /* 0x00008000000079c5 */ /* 0x000fe40000010000 */
[----:B------:R-:W-:Y:S05]  /*1920*/  @!P1 BRA `(.L_x_22) ;  /* 0x0000000400749947 */ /* 0x000fea0003800000 */
[----:B------:R-:W-:Y:S02]  /*1930*/  UIADD3 UR6, UR39, 0x1, URZ ;  /* 0x0000000127067890 */ /* 0x000fe4000fffe03f */
[----:B------:R-:W-:Y:S02]  /*1940*/  IMAD.U32 R3, RZ, RZ, UR39 ;  /* 0x00000027ff037e24 */ /* 0x000fe4000f8e00ff */
[----:B------:R-:W-:-:S04]  /*1950*/  UISETP.NE.AND UP0, UPT, UR6, 0x4, UPT ;  /* 0x000000040600788c */ /* 0x000fc8000bf05270 */
[----:B------:R-:W-:Y:S02]  /*1960*/  USEL UR7, URZ, 0x1, UP0 ;  /* 0x000000013f077887 */ /* 0x000fe40008000000 */
[----:B------:R-:W-:Y:S02]  /*1970*/  USEL UR6, UR6, URZ, UP0 ;  /* 0x0000003f06067287 */ /* 0x000fe40008000000 */
[----:B------:R-:W-:-:S06]  /*1980*/  ULOP3.LUT UR7, UR38, UR7, URZ, 0x3c, !UPT ;  /* 0x0000000726077292 */ /* 0x000fcc000f8e3c3f */
[----:B------:R-:W-:-:S07]  /*1990*/  MOV R7, UR7 ;  /* 0x0000000700077c02 */ /* 0x000fce0008000f00 */
.L_x_29:
[----:B------:R-:W-:Y:S05]  /*19a0*/  @!P0 BRA `(.L_x_23) ;  /* 0x0000000000048947 */ /* 0x000fea0003800000 */
[----:B------:R-:W-:Y:S01]  /*19b0*/  BPT.TRAP 0x1 ;  /* 0x000000040000795c */ /* 0x000fe20000300000 */
.L_x_23:
[----:B------:R-:W3:Y:S01]  /*19c0*/  S2UR UR8, SR_CgaCtaId ;  /* 0x00000000000879c3 */ /* 0x000ee20000008800 */
[----:B------:R-:W-:Y:S01]  /*19d0*/  UMOV UR7, 0x400 ;  /* 0x0000040000077882 */ /* 0x000fe20000000000 */
[----:B01----:R-:W-:Y:S01]  /*19e0*/  IMAD.U32 R5, RZ, RZ, UR6 ;  /* 0x00000006ff057e24 */ /* 0x003fe2000f8e00ff */
[----:B------:R-:W-:Y:S01]  /*19f0*/  SHF.L.U32 R4, R7, 0x1f, RZ ;  /* 0x0000001f07047819 */ /* 0x000fe200000006ff */
[----:B---3--:R-:W-:-:S06]  /*1a00*/  ULEA UR7, UR8, UR7, 0x18 ;  /* 0x0000000708077291 */ /* 0x008fcc000f8ec03f */
[----:B------:R-:W-:-:S04]  /*1a10*/  IMAD.U32 R6, RZ, RZ, UR7 ;  /* 0x00000007ff067e24 */ /* 0x000fc8000f8e00ff */
[----:B------:R-:W-:-:S04]  /*1a20*/  IMAD R5, R5, 0x8, R6 ;  /* 0x0000000805057824 */ /* 0x000fc800078e0206 */
[----:B------:R0:W1:Y:S01]  /*1a30*/  SYNCS.PHASECHK.TRANS64.TRYWAIT P1, [R5+URZ], R4 ;  /* 0x00000004050075a7 */ /* 0x000062000802017f */
[----:B------:R-:W-:Y:S05]  /*1a40*/  @!P0 BRA `(.L_x_24) ;  /* 0x0000000000048947 */ /* 0x000fea0003800000 */
[----:B------:R-:W-:Y:S01]  /*1a50*/  BPT.TRAP 0x1 ;  /* 0x000000040000795c */ /* 0x000fe20000300000 */
.L_x_24:
[----:B-1----:R-:W-:Y:S05]  /*1a60*/  @P1 BRA `(.L_x_25) ;  /* 0x0000000000081947 */ /* 0x002fea0003800000 */
[----:B------:R-:W1:Y:S02]  /*1a70*/  SYNCS.PHASECHK.TRANS64.TRYWAIT P1, [R5+URZ], R4 ;  /* 0x00000004050075a7 */ /* 0x000e64000802017f */
[----:B-1----:R-:W-:Y:S05]  /*1a80*/  @!P1 BRA `(.L_x_26) ;  /* 0x000000ac00009947 */ /* 0x002fea0003800000 */
.L_x_25:
[----:B------:R-:W-:Y:S01]  /*1a90*/  ULEA UR7, UR6, UR4, 0xb ;  /* 0x0000000406077291 */ /* 0x000fe2000f8e583f */
[----:B------:R-:W-:Y:S01]  /*1aa0*/  WARPGROUP.ARRIVE ;  /* 0x00000000000079c5 */ /* 0x000fe20000000000 */
[----:B------:R-:W-:Y:S01]  /*1ab0*/  ULEA UR12, UR6, UR5, 0xa ;  /* 0x00000005060c7291 */ /* 0x000fe2000f8e503f */
[----:B------:R-:W-:Y:S01]  /*1ac0*/  UMOV UR9, 0x40000040 ;  /* 0x4000004000097882 */ /* 0x000fe20000000000 */
[----:B------:R-:W-:-:S03]  /*1ad0*/  UMOV UR11, 0x40000040 ;  /* 0x40000040000b7882 */ /* 0x000fc60000000000 */
[----:B------:R-:W-:Y:S02]  /*1ae0*/  UMOV UR8, UR7 ;  /* 0x0000000700087c82 */ /* 0x000fe40008000000 */
[----:B------:R-:W-:Y:S02]  /*1af0*/  UMOV UR10, UR12 ;  /* 0x0000000c000a7c82 */ /* 0x000fe40008000000 */
        /* <DEDUP_REMOVED lines=44> */
[----:B------:R-:W-:Y:S01]  /*1dc0*/  BPT.TRAP 0x1 ;  /* 0x000000040000795c */ /* 0x000fe20000300000 */
.L_x_27:
[----:B------:R-:W-:-:S13]  /*1dd0*/  ISETP.NE.AND P1, PT, R22, RZ, PT ;  /* 0x000000ff1600720c */ /* 0x000fda0003f25270 */
[----:B01----:R-:W-:-:S04]  /*1de0*/  @P1 IMAD R4, R3, 0x8, R6 ;  /* 0x0000000803041824 */ /* 0x003fc800078e0206 */
[----:B------:R-:W-:-:S05]  /*1df0*/  @P1 VIADD R5, R4, 0x20 ;  /* 0x0000002004051836 */ /* 0x000fca0000000000 */
[----:B------:R-:W-:-:S04]  /*1e00*/  @P1 PRMT R5, R152, 0x654, R5 ;  /* 0x0000065498051816 */ /* 0x000fc80000000005 */
[----:B------:R0:W-:Y:S01]  /*1e10*/  @P1 SYNCS.ARRIVE.TRANS64.RED.A1T0 RZ, [R5+URZ], RZ ;  /* 0x000000ff05ff19a7 */ /* 0x0001e2000810043f */
[----:B------:R-:W-:-:S13]  /*1e20*/  ISETP.GT.U32.AND P1, PT, R19, 0x1, PT ;  /* 0x000000011300780c */ /* 0x000fda0003f24070 */
[----:B0-----:R-:W-:Y:S05]  /*1e30*/  @P1 BRA `(.L_x_28) ;  /* 0x0000000000041947 */ /* 0x001fea0003800000 */
[----:B------:R-:W-:Y:S01]  /*1e40*/  BPT.TRAP 0x1 ;  /* 0x000000040000795c */ /* 0x000fe20000300000 */
.L_x_28:
[----:B------:R-:W-:Y:S01]  /*1e50*/  UIADD3 UR6, UR6, 0x1, URZ ;  /* 0x0000000106067890 */ /* 0x000fe2000fffe03f */
[C---:B------:R-:W-:Y:S01]  /*1e60*/  ISETP.GT.AND P2, PT, R0.reuse, 0x1, PT ;  /* 0x000000010000780c */ /* 0x040fe20003f44270 */
[----:B------:R-:W-:Y:S02]  /*1e70*/  VIADD R3, R3, 0x1 ;  /* 0x0000000103037836 */ /* 0x000fe40000000000 */
[----:B------:R-:W-:Y:S01]  /*1e80*/  UISETP.NE.AND UP0, UPT, UR6, 0x4, UPT ;  /* 0x000000040600788c */ /* 0x000fe2000bf05270 */
[----:B------:R-:W-:Y:S02]  /*1e90*/  VIADD R0, R0, 0xffffffff ;  /* 0xffffffff00007836 */ /* 0x000fe40000000000 */
[C---:B------:R-:W-:Y:S01]  /*1ea0*/  ISETP.NE.AND P1, PT, R3.reuse, 0x4, PT ;  /* 0x000000040300780c */ /* 0x040fe20003f25270 */
[----:B------:R-:W-:Y:S02]  /*1eb0*/  USEL UR7, URZ, 0x1, UP0 ;  /* 0x000000013f077887 */ /* 0x000fe40008000000 */
[----:B------:R-:W-:Y:S01]  /*1ec0*/  USEL UR6, UR6, URZ, UP0 ;  /* 0x0000003f06067287 */ /* 0x000fe20008000000 */
[----:B------:R-:W-:-:S03]  /*1ed0*/  SEL R3, R3, RZ, P1 ;  /* 0x000000ff03037207 */ /* 0x000fc60000800000 */
[----:B------:R-:W-:Y:S01]  /*1ee0*/  LOP3.LUT R7, R7, UR7, RZ, 0x3c, !PT ;  /* 0x0000000707077c12 */ /* 0x000fe2000f8e3cff */
[----:B------:R-:W-:Y:S07]  /*1ef0*/  @P2 BRA `(.L_x_29) ;  /* 0xfffffff800a82947 */ /* 0x000fee000383ffff */
.L_x_22:
[----:B------:R-:W3:Y:S02]  /*1f00*/  LDC R0, c[0x0][0x28c] ;  /* 0x0000a300ff007b82 */ /* 0x000ee40000000800 */
[----:B---3--:R-:W-:-:S13]  /*1f10*/  ISETP.GE.AND P1, PT, R0, 0x1, PT ;  /* 0x000000010000780c */ /* 0x008fda0003f26270 */
[----:B------:R-:W-:Y:S05]  /*1f20*/  @!P1 BRA `(.L_x_30) ;  /* 0x0000000000409947 */ /* 0x000fea0003800000 */
[----:B------:R-:W-:Y:S05]  /*1f30*/  @!P0 BRA `(.L_x_31) ;  /* 0x0000000000048947 */ /* 0x000fea0003800000 */
[----:B------:R-:W-:Y:S01]  /*1f40*/  BPT.TRAP 0x1 ;  /* 0x000000040000795c */ /* 0x000fe20000300000 */
.L_x_31:
[----:B------:R-:W-:Y:S01]  /*1f50*/  ISETP.NE.AND P0, PT, R22, RZ, PT ;  /* 0x000000ff1600720c */ /* 0x000fe20003f05270 */
[----:B------:R-:W-:-:S12]  /*1f60*/  UISETP.LT.AND UP1, UPT, UR40, 0x1, UPT ;  /* 0x000000012800788c */ /* 0x000fd8000bf21270 */
[----:B------:R-:W-:-:S05]  /*1f70*/  VOTEU.ANY UP0, P0 ;  /* 0x00000000003f7886 */ /* 0x000fca0000000100 */
[----:B------:R-:W-:-:S04]  /*1f80*/  @UP0 USEL UR4, UR40, 0x1, UP1 ;  /* 0x0000000128040887 */ /* 0x000fc80008800000 */
[----:B------:R-:W-:-:S06]  /*1f90*/  @UP0 UIADD3 UR4, UR39, UR40, -UR4 ;  /* 0x0000002827040290 */ /* 0x000fcc000fffe804 */
[----:B------:R-:W-:-:S04]  /*1fa0*/  IMAD.U32 R0, RZ, RZ, UR4 ;  /* 0x00000004ff007e24 */ /* 0x000fc8000f8e00ff */
[----:B------:R-:W-:-:S05]  /*1fb0*/  @P0 IMAD.SHL.U32 R0, R0, 0x8, RZ ;  /* 0x0000000800000824 */ /* 0x000fca00078e00ff */
[----:B------:R-:W-:-:S04]  /*1fc0*/  @P0 LOP3.LUT R0, R0, 0x18, RZ, 0xc0, !PT ;  /* 0x0000001800000812 */ /* 0x000fc800078ec0ff */
[----:B------:R-:W-:-:S04]  /*1fd0*/  @P0 IADD3 R3, R6, 0x20, R0 ;  /* 0x0000002006030810 */ /* 0x000fc80007ffe000 */
[----:B------:R-:W-:-:S04]  /*1fe0*/  @P0 PRMT R3, R152, 0x654, R3 ;  /* 0x0000065498030816 */ /* 0x000fc80000000003 */
[----:B------:R3:W-:Y:S01]  /*1ff0*/  @P0 SYNCS.ARRIVE.TRANS64.RED.A1T0 RZ, [R3+URZ], RZ ;  /* 0x000000ff03ff09a7 */ /* 0x0007e2000810043f */
[----:B------:R-:W-:-:S13]  /*2000*/  ISETP.GT.U32.AND P0, PT, R19, 0x1, PT ;  /* 0x000000011300780c */ /* 0x000fda0003f04070 */
[----:B---3--:R-:W-:Y:S05]  /*2010*/  @P0 BRA `(.L_x_30) ;  /* 0x0000000000040947 */ /* 0x008fea0003800000 */
[----:B------:R-:W-:Y:S01]  /*2020*/  BPT.TRAP 0x1 ;  /* 0x000000040000795c */ /* 0x000fe20000300000 */
.L_x_30:
[----:B------:R-:W3:Y:S01]  /*2030*/  LDC R6, c[0x0][0x288] ;  /* 0x0000a200ff067b82 */ /* 0x000ee20000000800 */
[--C-:B------:R-:W-:Y:S01]  /*2040*/  SHF.R.U32.HI R0, RZ, 0x2, R18.reuse ;  /* 0x00000002ff007819 */ /* 0x100fe20000011612 */
[----:B------:R-:W-:Y:S01]  /*2050*/  UIADD3 UR39, UR40, UR39, URZ ;  /* 0x0000002728277290 */ /* 0x000fe2000fffe03f */
[----:B01----:R-:W-:Y:S01]  /*2060*/  SHF.R.U32.HI R5, RZ, 0x7, R18 ;  /* 0x00000007ff057819 */ /* 0x003fe20000011612 */
[----:B------:R-:W-:Y:S01]  /*2070*/  IMAD.SHL.U32 R13, R154, 0x80, RZ ;  /* 0x000000809a0d7824 */ /* 0x000fe200078e00ff */
[----:B------:R-:W-:Y:S01]  /*2080*/  LOP3.LUT R3, R0, 0x7, RZ, 0xc0, !PT ;  /* 0x0000000700037812 */ /* 0x000fe200078ec0ff */
[----:B------:R-:W-:Y:S01]  /*2090*/  USHF.R.U32.HI UR4, URZ, 0x2, UR39 ;  /* 0x000000023f047899 */ /* 0x000fe20008011627 */
[----:B------:R-:W-:Y:S01]  /*20a0*/  LOP3.LUT R4, R18, 0x60, RZ, 0xc0, !PT ;  /* 0x0000006012047812 */ /* 0x000fe200078ec0ff */
[----:B------:R-:W-:Y:S01]  /*20b0*/  ULDC UR8, c[0x0][0x284] ;  /* 0x0000a10000087ab9 */ /* 0x000fe20000000800 */
[----:B------:R-:W-:Y:S01]  /*20c0*/  LOP3.LUT R0, R5, 0x1, RZ, 0xc0, !PT ;  /* 0x0000000105007812 */ /* 0x000fe200078ec0ff */
[----:B------:R-:W-:Y:S01]  /*20d0*/  ULOP3.LUT UR4, UR4, 0x1, URZ, 0xc0, !UPT ;  /* 0x0000000104047892 */ /* 0x000fe2000f8ec03f */
[----:B------:R-:W-:Y:S01]  /*20e0*/  SHF.R.U32.HI R10, RZ, 0x1, R4 ;  /* 0x00000001ff0a7819 */ /* 0x000fe20000011604 */
[----:B------:R-:W-:Y:S01]  /*20f0*/  UISETP.GT.U32.AND UP1, UPT, UR39, 0x3, UPT ;  /* 0x000000032700788c */ /* 0x000fe2000bf24070 */
[----:B------:R-:W-:Y:S01]  /*2100*/  SHF.R.S32.HI R21, RZ, 0x1f, R23 ;  /* 0x0000001fff157819 */ /* 0x000fe20000011417 */
[----:B------:R-:W-:Y:S01]  /*2110*/  IMAD.SHL.U32 R4, R0, 0x40, RZ ;  /* 0x0000004000047824 */ /* 0x000fe200078e00ff */
[--C-:B------:R-:W-:Y:S01]  /*2120*/  IADD3 R5, RZ, -R10, -R3.reuse ;  /* 0x8000000aff057210 */ /* 0x100fe20007ffe803 */
[----:B------:R-:W-:Y:S01]  /*2130*/  UISETP.NE.U32.AND UP0, UPT, UR4, 0x1, UPT ;  /* 0x000000010400788c */ /* 0x000fe2000bf05070 */
[----:B------:R-:W-:Y:S01]  /*2140*/  IMAD.WIDE R8, R153, 0x100, RZ ;  /* 0x0000010099087825 */ /* 0x000fe200078e02ff */
[----:B------:R-:W-:Y:S01]  /*2150*/  ULDC.64 UR6, c[0x0][0x5d0] ;  /* 0x0001740000067ab9 */ /* 0x000fe20000000a00 */
[----:B--2---:R-:W-:Y:S01]  /*2160*/  LOP3.LUT R157, R4, 0x40, R3, 0xe2, !PT ;  /* 0x00000040049d7812 */ /* 0x004fe200078ee203 */
[----:B------:R-:W-:Y:S01]  /*2170*/  UISETP.LT.U32.AND UP1, UPT, UR40, 0x4, UP1 ;  /* 0x000000042800788c */ /* 0x000fe20008f21070 */
[----:B------:R-:W-:Y:S01]  /*2180*/  LOP3.LUT R3, R18, 0x3, RZ, 0xc0, !PT ;  /* 0x0000000312037812 */ /* 0x000fe200078ec0ff */
[----:B------:R-:W-:Y:S01]  /*2190*/  UISETP.GT.U32.AND UP0, UPT, UR40, 0x3, !UP0 ;  /* 0x000000032800788c */ /* 0x000fe2000c704070 */
[----:B------:R-:W-:Y:S01]  /*21a0*/  IMAD R4, R21, UR6, RZ ;  /* 0x0000000615047c24 */ /* 0x000fe2000f8e02ff */
[----:B---3--:R-:W-:Y:S01]  /*21b0*/  ISETP.GE.AND P0, PT, R13, R6, PT ;  /* 0x000000060d00720c */ /* 0x008fe20003f06270 */
[----:B------:R-:W-:Y:S01]  /*21c0*/  IMAD R0, R0, -0x40, R5 ;  /* 0xffffffc000007824 */ /* 0x000fe200078e0205 */
[----:B------:R-:W-:Y:S01]  /*21d0*/  USEL UR5, URZ, 0x1, !UP1 ;  /* 0x000000013f057887 */ /* 0x000fe2000c800000 */
[----:B------:R-:W-:Y:S01]  /*21e0*/  IMAD R12, R3, -0x2, R6 ;  /* 0xfffffffe030c7824 */ /* 0x000fe200078e0206 */
[----:B------:R-:W-:Y:S01]  /*21f0*/  USEL UR4, URZ, 0x1, !UP0 ;  /* 0x000000013f047887 */ /* 0x000fe2000c000000 */
[----:B------:R-:W-:Y:S01]  /*2200*/  IMAD.SHL.U32 R3, R153, 0x100, RZ ;  /* 0x0000010099037824 */ /* 0x000fe200078e00ff */
[----:B------:R-:W-:Y:S01]  /*2210*/  ULOP3.LUT UR39, UR39, 0x3, URZ, 0xc0, !UPT ;  /* 0x0000000327277892 */ /* 0x000fe2000f8ec03f */
[----:B------:R-:W-:Y:S01]  /*2220*/  IMAD.SHL.U32 R6, R18, 0x2, RZ ;  /* 0x0000000212067824 */ /* 0x000fe200078e00ff */
[----:B------:R-:W-:Y:S01]  /*2230*/  ULOP3.LUT UR38, UR4, UR38, UR5, 0x96, !UPT ;  /* 0x0000002604267292 */ /* 0x000fe2000f8e9605 */
[----:B------:R-:W-:Y:S01]  /*2240*/  IMAD R11, R23, UR7, R4 ;  /* 0x00000007170b7c24 */ /* 0x000fe2000f8e0204 */
[----:B------:R-:W-:Y:S01]  /*2250*/  ISETP.GE.OR P0, PT, R3, UR8, P0 ;  /* 0x0000000803007c0c */ /* 0x000fe20008706670 */
[----:B------:R-:W-:Y:S01]  /*2260*/  IMAD.MOV.U32 R153, RZ, RZ, -0x1 ;  /* 0xffffffffff997424 */ /* 0x000fe200078e00ff */
[----:B------:R-:W-:-:S02]  /*2270*/  LOP3.LUT R6, R13, 0x6, R6, 0xf8, !PT ;  /* 0x000000060d067812 */ /* 0x000fc400078ef806 */
[----:B------:R-:W-:Y:S01]  /*2280*/  IADD3 R3, -R3, UR8, R0 ;  /* 0x0000000803037c10 */ /* 0x000fe2000fffe100 */
[----:B------:R-:W-:Y:S01]  /*2290*/  IMAD.IADD R0, R12, 0x1, -R13 ;  /* 0x000000010c007824 */ /* 0x000fe200078e0a0d */
[----:B------:R-:W-:Y:S02]  /*22a0*/  SHF.R.S32.HI R7, RZ, 0x1f, R6 ;  /* 0x0000001fff077819 */ /* 0x000fe40000011406 */
[----:B------:R-:W-:Y:S01]  /*22b0*/  LOP3.LUT R157, R8, R157, R10, 0xfe, !PT ;  /* 0x0000009d089d7212 */ /* 0x000fe200078efe0a */
[----:B------:R-:W-:-:S04]  /*22c0*/  IMAD.WIDE.U32 R4, R23, UR6, R6 ;  /* 0x0000000617047c25 */ /* 0x000fc8000f8e0006 */
[----:B------:R-:W-:Y:S01]  /*22d0*/  IMAD.MOV.U32 R10, RZ, RZ, R4 ;  /* 0x000000ffff0a7224 */ /* 0x000fe200078e0004 */
[----:B------:R-:W-:Y:S01]  /*22e0*/  IADD3 R11, R5, R11, RZ ;  /* 0x0000000b050b7210 */ /* 0x000fe20007ffe0ff */
[----:B------:R-:W-:Y:S06]  /*22f0*/  @P0 BRA `(.L_x_32) ;  /* 0x0000008400680947 */ /* 0x000fec0003800000 */
[----:B------:R-:W0:Y:S01]  /*2300*/  LDC.64 R4, c[0x0][0x5c8] ;  /* 0x00017200ff047b82 */ /* 0x000e220000000a00 */
[----:B-----5:R-:W-:Y:S01]  /*2310*/  FSETP.NEU.AND P0, PT, R156, RZ, PT ;  /* 0x000000ff9c00720b */ /* 0x020fe20003f0d000 */
[----:B------:R-:W-:Y:S01]  /*2320*/  BSSY B0, `(.L_x_32) ;  /* 0x0000857000007945 */ /* 0x000fe20003800000 */
[----:B------:R-:W-:-:S04]  /*2330*/  ISETP.GT.AND P3, PT, R3, RZ, PT ;  /* 0x000000ff0300720c */ /* 0x000fc80003f64270 */
[----:B------:R-:W-:Y:S01]  /*2340*/  ISETP.GT.AND P1, PT, R0, RZ, P3 ;  /* 0x000000ff0000720c */ /* 0x000fe20001f24270 */
[-C--:B0-----:R-:W-:Y:S02]  /*2350*/  IMAD R12, R9, R4.reuse, RZ ;  /* 0x00000004090c7224 */ /* 0x081fe400078e02ff */
[----:B------:R-:W-:-:S04]  /*2360*/  IMAD.WIDE.U32 R168, R157, R4, R10 ;  /* 0x000000049da87225 */ /* 0x000fc800078e000a */
[----:B------:R-:W-:-:S04]  /*2370*/  IMAD R11, R157, R5, R12 ;  /* 0x000000059d0b7224 */ /* 0x000fc800078e020c */
[----:B------:R-:W-:Y:S01]  /*2380*/  IMAD.IADD R167, R169, 0x1, R11 ;  /* 0x00000001a9a77824 */ /* 0x000fe200078e020b */
[----:B------:R-:W-:Y:S06]  /*2390*/  @!P0 BRA `(.L_x_33) ;  /* 0x0000006000088947 */ /* 0x000fec0003800000 */
[----:B------:R-:W0:Y:S01]  /*23a0*/  LDC.64 R12, c[0x0][0x5b8] ;  /* 0x00016e00ff0c7b82 */ /* 0x000e220000000a00 */
[----:B------:R-:W-:-:S07]  /*23b0*/  ULDC.64 UR4, c[0x0][0x5c0] ;  /* 0x0001700000047ab9 */ /* 0x000fce0000000a00 */
[----:B------:R-:W1:Y:S08]  /*23c0*/  LDC.64 R14, c[0x0][0x5b0] ;  /* 0x00016c00ff0e7b82 */ /* 0x000e700000000a00 */
[----:B------:R-:W2:Y:S01]  /*23d0*/  LDC.64 R10, c[0x0][0x5a8] ;  /* 0x00016a00ff0a7b82 */ /* 0x000ea20000000a00 */
[----:B0-----:R-:W-:-:S04]  /*23e0*/  IMAD R20, R21, R12, RZ ;  /* 0x0000000c15147224 */ /* 0x001fc800078e02ff */
[C---:B------:R-:W-:Y:S02]  /*23f0*/  IMAD R13, R23.reuse, R13, R20 ;  /* 0x0000000d170d7224 */ /* 0x040fe400078e0214 */
[----:B------:R-:W-:-:S04]  /*2400*/  IMAD.WIDE.U32 R20, R23, R12, R6 ;  /* 0x0000000c17147225 */ /* 0x000fc800078e0006 */
[-C--:B-1----:R-:W-:Y:S02]  /*2410*/  IMAD R154, R9, R14.reuse, RZ ;  /* 0x0000000e099a7224 */ /* 0x082fe400078e02ff */
[----:B------:R-:W-:Y:S02]  /*2420*/  IMAD.IADD R159, R21, 0x1, R13 ;  /* 0x00000001159f7824 */ /* 0x000fe400078e020d */
[----:B------:R-:W-:Y:S02]  /*2430*/  IMAD.MOV.U32 R158, RZ, RZ, R20 ;  /* 0x000000ffff9e7224 */ /* 0x000fe400078e0014 */
[C---:B------:R-:W-:Y:S02]  /*2440*/  IMAD R169, R157.reuse, R15, R154 ;  /* 0x0000000f9da97224 */ /* 0x040fe400078e029a */
[----:B------:R-:W-:-:S04]  /*2450*/  IMAD.WIDE.U32 R160, R157, R14, R158 ;  /* 0x0000000e9da07225 */ /* 0x000fc800078e009e */
[----:B------:R-:W-:Y:S01]  /*2460*/  IMAD.IADD R154, R161, 0x1, R169 ;  /* 0x00000001a19a7824 */ /* 0x000fe200078e02a9 */
[----:B--2---:R-:W-:-:S04]  /*2470*/  LEA R162, P0, R160, R10, 0x1 ;  /* 0x0000000aa0a27211 */ /* 0x004fc800078008ff */
[----:B------:R-:W-:-:S05]  /*2480*/  LEA.HI.X R163, R160, R11, R154, 0x1, P0 ;  /* 0x0000000ba0a37211 */ /* 0x000fca00000f0c9a */
[----:B------:R-:W2:Y:S01]  /*2490*/  @P1 LDG.E.LTC128B.U16 R154, desc[UR36][R162.64] ;  /* 0x00000024a29a1981 */ /* 0x000ea2000c1e1520 */
[----:B------:R-:W-:Y:S01]  /*24a0*/  IMAD.WIDE.U32 R164, R157, R14, R6 ;  /* 0x0000000e9da47225 */ /* 0x000fe200078e0006 */
[----:B------:R-:W-:Y:S01]  /*24b0*/  ISETP.GT.AND P2, PT, R0, 0x1, P3 ;  /* 0x000000010000780c */ /* 0x000fe20001f44270 */
[----:B------:R-:W-:Y:S01]  /*24c0*/  BSSY B1, `(.L_x_34) ;  /* 0x0000012000017945 */ /* 0x000fe20003800000 */
[----:B------:R-:W-:Y:S01]  /*24d0*/  LEA R160, P0, R168, UR4, 0x1 ;  /* 0x00000004a8a07c11 */ /* 0x000fe2000f8008ff */
[----:B------:R-:W-:Y:S02]  /*24e0*/  IMAD.IADD R165, R169, 0x1, R165 ;  /* 0x00000001a9a57824 */ /* 0x000fe400078e02a5 */
[----:B------:R-:W-:-:S04]  /*24f0*/  IMAD.WIDE.U32 R164, R23, R12, R164 ;  /* 0x0000000c17a47225 */ /* 0x000fc800078e00a4 */
[----:B--2---:R-:W-:-:S04]  /*2500*/  IMAD.U32 R161, R154, 0x10000, RZ ;  /* 0x000100009aa17824 */ /* 0x004fc800078e00ff */
[----:B------:R-:W-:-:S04]  /*2510*/  FMUL R161, R161, R156 ;  /* 0x0000009ca1a17220 */ /* 0x000fc80000400000 */
[----:B------:R-:W-:Y:S01]  /*2520*/  FFMA R161, R88, R155, R161 ;  /* 0x0000009b58a17223 */ /* 0x000fe200000000a1 */
[----:B------:R-:W-:-:S04]  /*2530*/  IMAD.IADD R88, R13, 0x1, R165 ;  /* 0x000000010d587824 */ /* 0x000fc800078e02a5 */
[----:B------:R-:W-:Y:S02]  /*2540*/  F2FP.BF16.F32.PACK_AB R163, RZ, R161 ;  /* 0x000000a1ffa3723e */ /* 0x000fe400000010ff */
[----:B------:R-:W-:Y:S02]  /*2550*/  LEA.HI.X R161, R168, UR5, R167, 0x1, P0 ;  /* 0x00000005a8a17c11 */ /* 0x000fe400080f0ca7 */
[----:B------:R-:W-:Y:S02]  /*2560*/  PRMT R165, R163, 0x7610, R165 ;  /* 0x00007610a3a57816 */ /* 0x000fe400000000a5 */
[----:B------:R-:W-:-:S03]  /*2570*/  LEA R162, P0, R164, R10, 0x1 ;  /* 0x0000000aa4a27211 */ /* 0x000fc600078008ff */
[----:B------:R0:W-:Y:S01]  /*2580*/  @P1 STG.E.U16 desc[UR36][R160.64], R165 ;  /* 0x000000a5a0001986 */ /* 0x0001e2000c101524 */
[----:B------:R-:W-:Y:S01]  /*2590*/  LEA.HI.X R163, R164, R11, R88, 0x1, P0 ;  /* 0x0000000ba4a37211 */ /* 0x000fe200000f0c58 */
[C---:B------:R-:W-:Y:S01]  /*25a0*/  IMAD.SHL.U32 R164, R14.reuse, 0x8, RZ ;  /* 0x000000080ea47824 */ /* 0x040fe200078e00ff */
[----:B0-----:R-:W-:Y:S01]  /*25b0*/  SHF.L.U64.HI R165, R14, 0x3, R15 ;  /* 0x000000030ea57819 */ /* 0x001fe2000001020f */
[----:B------:R-:W-:Y:S06]  /*25c0*/  @!P2 BRA `(.L_x_35) ;  /* 0x000000000004a947 */ /* 0x000fec0003800000 */
[----:B------:R0:W5:Y:S02]  /*25d0*/  LDG.E.LTC128B.U16 R154, desc[UR36][R162.64+0x2] ;  /* 0x00000224a29a7981 */ /* 0x000164000c1e1520 */
.L_x_35:
[----:B------:R-:W-:Y:S05]  /*25e0*/  BSYNC B1 ;  /* 0x0000000000017941 */ /* 0x000fea0003800000 */
.L_x_34:
[----:B-----5:R-:W-:Y:S01]  /*25f0*/  IMAD.U32 R167, R154, 0x10000, RZ ;  /* 0x000100009aa77824 */ /* 0x020fe200078e00ff */
[----:B------:R-:W-:Y:S01]  /*2600*/  ISETP.GT.AND P0, PT, R3, 0x8, PT ;  /* 0x000000080300780c */ /* 0x000fe20003f04270 */
[----:B------:R-:W-:-:S04]  /*2610*/  IMAD.WIDE.U32 R172, R157, R14, R164 ;  /* 0x0000000e9dac7225 */ /* 0x000fc800078e00a4 */
[----:B------:R-:W-:Y:S01]  /*2620*/  FMUL R88, R167, R156 ;  /* 0x0000009ca7587220 */ /* 0x000fe20000400000 */
[----:B------:R-:W-:Y:S01]  /*2630*/  ISETP.GT.AND P1, PT, R0, RZ, P0 ;  /* 0x000000ff0000720c */ /* 0x000fe20000724270 */
[----:B------:R-:W-:Y:S01]  /*2640*/  IMAD.IADD R171, R169, 0x1, R173 ;  /* 0x00000001a9ab7824 */ /* 0x000fe200078e02ad */
[----:B------:R-:W-:Y:S01]  /*2650*/  IADD3 R167, P4, R20, R172, RZ ;  /* 0x000000ac14a77210 */ /* 0x000fe20007f9e0ff */
[----:B------:R-:W-:-:S03]  /*2660*/  FFMA R89, R89, R155, R88 ;  /* 0x0000009b59597223 */ /* 0x000fc60000000058 */
[----:B------:R-:W-:Y:S02]  /*2670*/  IADD3.X R168, R171, R159, RZ, P4, !PT ;  /* 0x0000009faba87210 */ /* 0x000fe400027fe4ff */
[C---:B------:R-:W-:Y:S02]  /*2680*/  LEA R88, P4, R167.reuse, R10, 0x1 ;  /* 0x0000000aa7587211 */ /* 0x040fe400078808ff */
[----:B------:R-:W-:Y:S02]  /*2690*/  F2FP.BF16.F32.PACK_AB R169, RZ, R89 ;  /* 0x00000059ffa9723e */ /* 0x000fe400000010ff */
[--C-:B------:R-:W-:Y:S02]  /*26a0*/  LEA.HI.X R89, R167, R11, R168.reuse, 0x1, P4 ;  /* 0x0000000ba7597211 */ /* 0x100fe400020f0ca8 */
[----:B------:R-:W-:-:S05]  /*26b0*/  PRMT R168, R169, 0x7610, R168 ;  /* 0x00007610a9a87816 */ /* 0x000fca00000000a8 */
[----:B------:R1:W-:Y:S04]  /*26c0*/  @P2 STG.E.U16 desc[UR36][R160.64+0x2], R168 ;  /* 0x000002a8a0002986 */ /* 0x0003e8000c101524 */
[----:B------:R2:W3:Y:S01]  /*26d0*/  @P1 LDG.E.LTC128B.U16 R154, desc[UR36][R88.64] ;  /* 0x00000024589a1981 */ /* 0x0004e2000c1e1520 */
[----:B------:R-:W-:Y:S01]  /*26e0*/  IMAD.SHL.U32 R167, R4, 0x10, RZ ;  /* 0x0000001004a77824 */ /* 0x000fe200078e00ff */
[----:B------:R-:W-:Y:S01]  /*26f0*/  IADD3 R172, P2, R6, R172, RZ ;  /* 0x000000ac06ac7210 */ /* 0x000fe20007f5e0ff */
[----:B------:R-:W-:Y:S03]  /*2700*/  BSSY B1, `(.L_x_36) ;  /* 0x0000011000017945 */ /* 0x000fe60003800000 */
[----:B------:R-:W-:Y:S01]  /*2710*/  IADD3 R170, P4, R167, R160, RZ ;  /* 0x000000a0a7aa7210 */ /* 0x000fe20007f9e0ff */
[----:B------:R-:W-:Y:S01]  /*2720*/  IMAD.X R173, R7, 0x1, R171, P2 ;  /* 0x0000000107ad7824 */ /* 0x000fe200010e06ab */
[----:B------:R-:W-:Y:S01]  /*2730*/  ISETP.GT.AND P2, PT, R0, 0x1, P0 ;  /* 0x000000010000780c */ /* 0x000fe20000744270 */
[----:B------:R-:W-:-:S04]  /*2740*/  IMAD.WIDE.U32 R172, R23, R12, R172 ;  /* 0x0000000c17ac7225 */ /* 0x000fc800078e00ac */
[----:B-1----:R-:W-:Y:S01]  /*2750*/  IMAD.IADD R168, R13, 0x1, R173 ;  /* 0x000000010da87824 */ /* 0x002fe200078e02ad */
[----:B--2---:R-:W-:-:S04]  /*2760*/  LEA R88, P5, R172, R10, 0x1 ;  /* 0x0000000aac587211 */ /* 0x004fc800078a08ff */
[----:B------:R-:W-:Y:S01]  /*2770*/  LEA.HI.X R89, R172, R11, R168, 0x1, P5 ;  /* 0x0000000bac597211 */ /* 0x000fe200028f0ca8 */
[----:B---3--:R-:W-:-:S04]  /*2780*/  IMAD.U32 R169, R154, 0x10000, RZ ;  /* 0x000100009aa97824 */ /* 0x008fc800078e00ff */
[----:B------:R-:W-:-:S04]  /*2790*/  FMUL R169, R169, R156 ;  /* 0x0000009ca9a97220 */ /* 0x000fc80000400000 */
[----:B------:R-:W-:Y:S01]  /*27a0*/  FFMA R90, R90, R155, R169 ;  /* 0x0000009b5a5a7223 */ /* 0x000fe200000000a9 */
[----:B------:R-:W-:-:S04]  /*27b0*/  SHF.L.U64.HI R169, R4, 0x4, R5 ;  /* 0x0000000404a97819 */ /* 0x000fc80000010205 */
[----:B------:R-:W-:Y:S01]  /*27c0*/  F2FP.BF16.F32.PACK_AB R90, RZ, R90 ;  /* 0x0000005aff5a723e */ /* 0x000fe200000010ff */
[----:B------:R-:W-:-:S05]  /*27d0*/  IMAD.X R171, R169, 0x1, R161, P4 ;  /* 0x00000001a9ab7824 */ /* 0x000fca00020e06a1 */
[----:B------:R1:W-:Y:S01]  /*27e0*/  @P1 STG.E.U16 desc[UR36][R170.64], R90 ;  /* 0x0000005aaa001986 */ /* 0x0003e2000c101524 */
[----:B------:R-:W-:Y:S05]  /*27f0*/  @!P2 BRA `(.L_x_37) ;  /* 0x000000000004a947 */ /* 0x000fea0003800000 */
[----:B------:R2:W5:Y:S02]  /*2800*/  LDG.E.LTC128B.U16 R154, desc[UR36][R88.64+0x2] ;  /* 0x00000224589a7981 */ /* 0x000564000c1e1520 */
.L_x_37:
[----:B------:R-:W-:Y:S05]  /*2810*/  BSYNC B1 ;  /* 0x0000000000017941 */ /* 0x000fea0003800000 */
.L_x_36:
[----:B-----5:R-:W-:Y:S01]  /*2820*/  IMAD.U32 R173, R154, 0x10000, RZ ;  /* 0x000100009aad7824 */ /* 0x020fe200078e00ff */
[----:B------:R-:W-:Y:S01]  /*2830*/  ISETP.GT.AND P1, PT, R0, 0x8, P3 ;  /* 0x000000080000780c */ /* 0x000fe20001f24270 */
[----:B------:R-:W-:Y:S02]  /*2840*/  BSSY B1, `(.L_x_38) ;  /* 0x000000a000017945 */ /* 0x000fe40003800000 */
[----:B-1----:R-:W-:-:S04]  /*2850*/  FMUL R90, R173, R156 ;  /* 0x0000009cad5a7220 */ /* 0x002fc80000400000 */
[----:B------:R-:W-:Y:S01]  /*2860*/  FFMA R90, R91, R155, R90 ;  /* 0x0000009b5b5a7223 */ /* 0x000fe2000000005a */
[----:B------:R-:W-:-:S04]  /*2870*/  @P2 IMAD.MOV.U32 R91, RZ, RZ, R171 ;  /* 0x000000ffff5b2224 */ /* 0x000fc800078e00ab */
[----:B------:R-:W-:-:S04]  /*2880*/  F2FP.BF16.F32.PACK_AB R90, RZ, R90 ;  /* 0x0000005aff5a723e */ /* 0x000fc800000010ff */
[----:B------:R-:W-:Y:S01]  /*2890*/  PRMT R168, R90, 0x7610, R168 ;  /* 0x000076105aa87816 */ /* 0x000fe200000000a8 */
[----:B------:R-:W-:-:S05]  /*28a0*/  @P2 IMAD.MOV.U32 R90, RZ, RZ, R170 ;  /* 0x000000ffff5a2224 */ /* 0x000fca00078e00aa */
[----:B------:R1:W-:Y:S01]  /*28b0*/  @P2 STG.E.U16 desc[UR36][R90.64+0x2], R168 ;  /* 0x000002a85a002986 */ /* 0x0003e2000c101524 */
[----:B------:R-:W-:Y:S05]  /*28c0*/  @!P1 BRA `(.L_x_39) ;  /* 0x0000000000049947 */ /* 0x000fea0003800000 */
[----:B------:R3:W5:Y:S02]  /*28d0*/  LDG.E.LTC128B.U16 R154, desc[UR36][R162.64+0x10] ;  /* 0x00001024a29a7981 */ /* 0x000764000c1e1520 */
.L_x_39:
[----:B------:R-:W-:Y:S05]  /*28e0*/  BSYNC B1 ;  /* 0x0000000000017941 */ /* 0x000fea0003800000 */
.L_x_38:
[----:B-1---5:R-:W-:Y:S01]  /*28f0*/  IMAD.U32 R91, R154, 0x10000, RZ ;  /* 0x000100009a5b7824 */ /* 0x022fe200078e00ff */
[----:B------:R-:W-:Y:S01]  /*2900*/  ISETP.GT.AND P2, PT, R0, 0x9, P3 ;  /* 0x000000090000780c */ /* 0x000fe20001f44270 */
[----:B------:R-:W-:Y:S01]  /*2910*/  @P1 IMAD.MOV.U32 R90, RZ, RZ, R160 ;  /* 0x000000ffff5a1224 */ /* 0x000fe200078e00a0 */
[----:B------:R-:W-:Y:S01]  /*2920*/  BSSY B1, `(.L_x_40) ;  /* 0x0000009000017945 */ /* 0x000fe20003800000 */
[----:B------:R-:W-:-:S04]  /*2930*/  FMUL R91, R91, R156 ;  /* 0x0000009c5b5b7220 */ /* 0x000fc80000400000 */
[----:B------:R-:W-:-:S05]  /*2940*/  FFMA R91, R92, R155, R91 ;  /* 0x0000009b5c5b7223 */ /* 0x000fca000000005b */
[----:B------:R-:W-:-:S04]  /*2950*/  F2FP.BF16.F32.PACK_AB R91, RZ, R91 ;  /* 0x0000005bff5b723e */ /* 0x000fc800000010ff */
[----:B------:R-:W-:Y:S01]  /*2960*/  PRMT R92, R91, 0x7610, R92 ;  /* 0x000076105b5c7816 */ /* 0x000fe2000000005c */
[----:B------:R-:W-:-:S05]  /*2970*/  @P1 IMAD.MOV.U32 R91, RZ, RZ, R161 ;  /* 0x000000ffff5b1224 */ /* 0x000fca00078e00a1 */
[----:B------:R1:W-:Y:S01]  /*2980*/  @P1 STG.E.U16 desc[UR36][R90.64+0x10], R92 ;  /* 0x0000105c5a001986 */ /* 0x0003e2000c101524 */
[----:B------:R-:W-:Y:S05]  /*2990*/  @!P2 BRA `(.L_x_41) ;  /* 0x000000000004a947 */ /* 0x000fea0003800000 */
[----:B------:R4:W5:Y:S02]  /*29a0*/  LDG.E.LTC128B.U16 R154, desc[UR36][R162.64+0x12] ;  /* 0x00001224a29a7981 */ /* 0x000964000c1e1520 */
.L_x_41:
[----:B------:R-:W-:Y:S05]  /*29b0*/  BSYNC B1 ;  /* 0x0000000000017941 */ /* 0x000fea0003800000 */
.L_x_40:
[----:B-1---5:R-:W-:Y:S01]  /*29c0*/  IMAD.U32 R91, R154, 0x10000, RZ ;  /* 0x000100009a5b7824 */ /* 0x022fe200078e00ff */
[----:B------:R-:W-:Y:S01]  /*29d0*/  ISETP.GT.AND P1, PT, R0, 0x8, P0 ;  /* 0x000000080000780c */ /* 0x000fe20000724270 */
[----:B------:R-:W-:Y:S02]  /*29e0*/  BSSY B1, `(.L_x_42) ;  /* 0x000000a000017945 */ /* 0x000fe40003800000 */
[----:B------:R-:W-:Y:S01]  /*29f0*/  FMUL R90, R91, R156 ;  /* 0x0000009c5b5a7220 */ /* 0x000fe20000400000 */
[----:B------:R-:W-:-:S03]  /*2a00*/  @P2 MOV R91, R161 ;  /* 0x000000a1005b2202 */ /* 0x000fc60000000f00 */
[----:B------:R-:W-:-:S05]  /*2a10*/  FFMA R90, R93, R155, R90 ;  /* 0x0000009b5d5a7223 */ /* 0x000fca000000005a */
[----:B------:R-:W-:-:S04]  /*2a20*/  F2FP.BF16.F32.PACK_AB R90, RZ, R90 ;  /* 0x0000005aff5a723e */ /* 0x000fc800000010ff */
[----:B------:R-:W-:Y:S01]  /*2a30*/  PRMT R92, R90, 0x7610, R92 ;  /* 0x000076105a5c7816 */ /* 0x000fe2000000005c */
[----:B------:R-:W-:-:S05]  /*2a40*/  @P2 IMAD.MOV.U32 R90, RZ, RZ, R160 ;  /* 0x000000ffff5a2224 */ /* 0x000fca00078e00a0 */
[----:B------:R1:W-:Y:S01]  /*2a50*/  @P2 STG.E.U16 desc[UR36][R90.64+0x12], R92 ;  /* 0x0000125c5a002986 */ /* 0x0003e2000c101524 */
[----:B------:R-:W-:Y:S05]  /*2a60*/  @!P1 BRA `(.L_x_43) ;  /* 0x0000000000049947 */ /* 0x000fea0003800000 */
[----:B------:R0:W5:Y:S02]  /*2a70*/  LDG.E.LTC128B.U16 R154, desc[UR36][R88.64+0x10] ;  /* 0x00001024589a7981 */ /* 0x000164000c1e1520 */
.L_x_43:
[----:B------:R-:W-:Y:S05]  /*2a80*/  BSYNC B1 ;  /* 0x0000000000017941 */ /* 0x000fea0003800000 */
.L_x_42:
        /* <DEDUP_REMOVED lines=12> */
.L_x_45:
[----:B------:R-:W-:Y:S05]  /*2b50*/  BSYNC B1 ;  /* 0x0000000000017941 */ /* 0x000fea0003800000 */
.L_x_44:
[----:B-1---5:R-:W-:Y:S01]  /*2b60*/  IMAD.U32 R91, R154, 0x10000, RZ ;  /* 0x000100009a5b7824 */ /* 0x022fe200078e00ff */
[----:B------:R-:W-:Y:S01]  /*2b70*/  ISETP.GT.AND P1, PT, R0, 0x10, P3 ;  /* 0x000000100000780c */ /* 0x000fe20001f24270 */
[----:B------:R-:W-:Y:S02]  /*2b80*/  BSSY B1, `(.L_x_46) ;  /* 0x000000a000017945 */ /* 0x000fe40003800000 */
[----:B------:R-:W-:Y:S01]  /*2b90*/  FMUL R90, R91, R156 ;  /* 0x0000009c5b5a7220 */ /* 0x000fe20000400000 */
[----:B------:R-:W-:-:S03]  /*2ba0*/  @P2 IMAD.MOV.U32 R91, RZ, RZ, R171 ;  /* 0x000000ffff5b2224 */ /* 0x000fc600078e00ab */
[----:B------:R-:W-:-:S05]  /*2bb0*/  FFMA R90, R95, R155, R90 ;  /* 0x0000009b5f5a7223 */ /* 0x000fca000000005a */
[----:B------:R-:W-:-:S04]  /*2bc0*/  F2FP.BF16.F32.PACK_AB R90, RZ, R90 ;  /* 0x0000005aff5a723e */ /* 0x000fc800000010ff */
[----:B------:R-:W-:Y:S01]  /*2bd0*/  PRMT R92, R90, 0x7610, R92 ;  /* 0x000076105a5c7816 */ /* 0x000fe2000000005c */
[----:B------:R-:W-:-:S05]  /*2be0*/  @P2 IMAD.MOV.U32 R90, RZ, RZ, R170 ;  /* 0x000000ffff5a2224 */ /* 0x000fca00078e00aa */
[----:B------:R1:W-:Y:S01]  /*2bf0*/  @P2 STG.E.U16 desc[UR36][R90.64+0x12], R92 ;  /* 0x0000125c5a002986 */ /* 0x0003e2000c101524 */
[----:B------:R-:W-:Y:S05]  /*2c00*/  @!P1 BRA `(.L_x_47) ;  /* 0x0000000000049947 */ /* 0x000fea0003800000 */
[----:B------:R0:W5:Y:S02]  /*2c10*/  LDG.E.LTC128B.U16 R154, desc[UR36][R162.64+0x20] ;  /* 0x00002024a29a7981 */ /* 0x000164000c1e1520 */
.L_x_47:
[----:B------:R-:W-:Y:S05]  /*2c20*/  BSYNC B1 ;  /* 0x0000000000017941 */ /* 0x000fea0003800000 */
.L_x_46:
        /* <DEDUP_REMOVED lines=12> */
.L_x_49:
[----:B------:R-:W-:Y:S05]  /*2cf0*/  BSYNC B1 ;  /* 0x0000000000017941 */ /* 0x000fea0003800000 */
.L_x_48:
        /* <DEDUP_REMOVED lines=12> */
.L_x_51:
[----:B------:R-:W-:Y:S05]  /*2dc0*/  BSYNC B1 ;  /* 0x0000000000017941 */ /* 0x000fea0003800000 */
.L_x_50:
[----:B-1---5:R-:W-:Y:S01]  /*2dd0*/  IMAD.U32 R91, R154, 0x10000, RZ ;  /* 0x000100009a5b7824 */ /* 0x022fe200078e00ff */
[----:B------:R-:W-:Y:S01]  /*2de0*/  @P1 MOV R90, R170 ;  /* 0x000000aa005a1202 */ /* 0x000fe20000000f00 */
[----:B------:R-:W-:Y:S01]  /*2df0*/  BSSY B1, `(.L_x_52) ;  /* 0x000000a000017945 */ /* 0x000fe20003800000 */
[----:B------:R-:W-:Y:S01]  /*2e00*/  ISETP.GT.AND P2, PT, R0, 0x11, P0 ;  /* 0x000000110000780c */ /* 0x000fe20000744270 */
        /* <DEDUP_REMOVED lines=8> */
.L_x_53:
[----:B------:R-:W-:Y:S05]  /*2e90*/  BSYNC B1 ;  /* 0x0000000000017941 */ /* 0x000fea0003800000 */
.L_x_52:
        /* <DEDUP_REMOVED lines=12> */
.L_x_55:
[----:B------:R-:W-:Y:S05]  /*2f60*/  BSYNC B1 ;  /* 0x0000000000017941 */ /* 0x000fea0003800000 */
.L_x_54:
        /* <DEDUP_REMOVED lines=12> */
.L_x_57:
[----:B------:R-:W-:Y:S05]  /*3030*/  BSYNC B1 ;  /* 0x0000000000017941 */ /* 0x000fea0003800000 */
.L_x_56:
        /* <DEDUP_REMOVED lines=12> */
.L_x_59:
[----:B------:R-:W-:Y:S05]  /*3100*/  BSYNC B1 ;  /* 0x0000000000017941 */ /* 0x000fea0003800000 */
.L_x_58:
        /* <DEDUP_REMOVED lines=12> */
.L_x_61:
[----:B------:R-:W-:Y:S05]  /*31d0*/  BSYNC B1 ;  /* 0x0000000000017941 */ /* 0x000fea0003800000 */
.L_x_60:
[----:B-1---5:R-:W-:Y:S01]  /*31e0*/  SHF.L.U32 R91, R154, 0x10, RZ ;  /* 0x000000109a5b7819 */ /* 0x022fe200000006ff */
[----:B------:R-:W-:Y:S01]  /*31f0*/  BSSY B1, `(.L_x_62) ;  /* 0x000000b000017945 */ /* 0x000fe20003800000 */
[----:B------:R-:W-:-:S03]  /*3200*/  ISETP.GT.AND P1, PT, R0, 0x20, P3 ;  /* 0x000000200000780c */ /* 0x000fc60001f24270 */
        /* <DEDUP_REMOVED lines=9> */
.L_x_63:
[----:B------:R-:W-:Y:S05]  /*32a0*/  BSYNC B1 ;  /* 0x0000000000017941 */ /* 0x000fea0003800000 */
.L_x_62:
        /* <DEDUP_REMOVED lines=12> */
.L_x_65:
[----:B------:R-:W-:Y:S05]  /*3370*/  BSYNC B1 ;  /* 0x0000000000017941 */ /* 0x000fea0003800000 */
.L_x_64:
        /* <DEDUP_REMOVED lines=12> */
.L_x_67:
[----:B------:R-:W-:Y:S05]  /*3440*/  BSYNC B1 ;  /* 0x0000000000017941 */ /* 0x000fea0003800000 */
.L_x_66:
        /* <DEDUP_REMOVED lines=12> */
.L_x_69:
[----:B------:R-:W-:Y:S05]  /*3510*/  BSYNC B1 ;  /* 0x0000000000017941 */ /* 0x000fea0003800000 */
.L_x_68:
        /* <DEDUP_REMOVED lines=12> */
.L_x_71:
[----:B------:R-:W-:Y:S05]  /*35e0*/  BSYNC B1 ;  /* 0x0000000000017941 */ /* 0x000fea0003800000 */
.L_x_70:
        /* <DEDUP_REMOVED lines=12> */
.L_x_73:
[----:B------:R-:W-:Y:S05]  /*36b0*/  BSYNC B1 ;  /* 0x0000000000017941 */ /* 0x000fea0003800000 */
.L_x_72:
        /* <DEDUP_REMOVED lines=12> */
.L_x_75:
[----:B------:R-:W-:Y:S05]  /*3780*/  BSYNC B1 ;  /* 0x0000000000017941 */ /* 0x000fea0003800000 */
.L_x_74:
        /* <DEDUP_REMOVED lines=12> */
.L_x_77:
[----:B------:R-:W-:Y:S05]  /*3850*/  BSYNC B1 ;  /* 0x0000000000017941 */ /* 0x000fea0003800000 */
.L_x_76:
        /* <DEDUP_REMOVED lines=12> */
.L_x_79:
[----:B------:R-:W-:Y:S05]  /*3920*/  BSYNC B1 ;  /* 0x0000000000017941 */ /* 0x000fea0003800000 */
.L_x_78:
        /* <DEDUP_REMOVED lines=12> */
.L_x_81:
[----:B------:R-:W-:Y:S05]  /*39f0*/  BSYNC B1 ;  /* 0x0000000000017941 */ /* 0x000fea0003800000 */
.L_x_80:
        /* <DEDUP_REMOVED lines=12> */
.L_x_83:
[----:B------:R-:W-:Y:S05]  /*3ac0*/  BSYNC B1 ;  /* 0x0000000000017941 */ /* 0x000fea0003800000 */
.L_x_82:
        /* <DEDUP_REMOVED lines=12> */
.L_x_85:
[----:B------:R-:W-:Y:S05]  /*3b90*/  BSYNC B1 ;  /* 0x0000000000017941 */ /* 0x000fea0003800000 */
.L_x_84:
        /* <DEDUP_REMOVED lines=12> */
.L_x_87:
[----:B------:R-:W-:Y:S05]  /*3c60*/  BSYNC B1 ;  /* 0x0000000000017941 */ /* 0x000fea0003800000 */
.L_x_86:
        /* <DEDUP_REMOVED lines=12> */
.L_x_89:
[----:B------:R-:W-:Y:S05]  /*3d30*/  BSYNC B1 ;  /* 0x0000000000017941 */ /* 0x000fea0003800000 */
.L_x_88:
        /* <DEDUP_REMOVED lines=12> */
.L_x_91:
[----:B------:R-:W-:Y:S05]  /*3e00*/  BSYNC B1 ;  /* 0x0000000000017941 */ /* 0x000fea0003800000 */
.L_x_90:
        /* <DEDUP_REMOVED lines=12> */
.L_x_93:
[----:B------:R-:W-:Y:S05]  /*3ed0*/  BSYNC B1 ;  /* 0x0000000000017941 */ /* 0x000fea0003800000 */
.L_x_92:
        /* <DEDUP_REMOVED lines=12> */
.L_x_95:
[----:B------:R-:W-:Y:S05]  /*3fa0*/  BSYNC B1 ;  /* 0x0000000000017941 */ /* 0x000fea0003800000 */
.L_x_94:
        /* <DEDUP_REMOVED lines=12> */
.L_x_97:
[----:B------:R-:W-:Y:S05]  /*4070*/  BSYNC B1 ;  /* 0x0000000000017941 */ /* 0x000fea0003800000 */
.L_x_96:
[----:B-1---5:R-:W-:Y:S01]  /*4080*/  IMAD.U32 R91, R154, 0x10000, RZ ;  /* 0x000100009a5b7824 */ /* 0x022fe200078e00ff */
[----:B------:R-:W-:Y:S01]  /*4090*/  ISETP.GT.AND P1, PT, R0, 0x40, P0 ;  /* 0x000000400000780c */ /* 0x000fe20000724270 */
[----:B------:R-:W-:Y:S02]  /*40a0*/  BSSY B1, `(.L_x_98) ;  /* 0x000000a000017945 */ /* 0x000fe40003800000 */
[----:B------:R-:W-:Y:S01]  /*40b0*/  FMUL R90, R91, R156 ;  /* 0x0000009c5b5a7220 */ /* 0x000fe20000400000 */
[----:B------:R-:W-:-:S03]  /*40c0*/  @P2 IMAD.MOV.U32 R91, RZ, RZ, R161 ;  /* 0x000000ffff5b2224 */ /* 0x000fc600078e00a1 */
[----:B------:R-:W-:-:S05]  /*40d0*/  FFMA R90, R121, R155, R90 ;  /* 0x0000009b795a7223 */ /* 0x000fca000000005a */
[----:B------:R-:W-:-:S04]  /*40e0*/  F2FP.BF16.F32.PACK_AB R90, RZ, R90 ;  /* 0x0000005aff5a723e */ /* 0x000fc800000010ff */
[----:B------:R-:W-:Y:S02]  /*40f0*/  PRMT R92, R90, 0x7610, R92 ;  /* 0x000076105a5c7816 */ /* 0x000fe4000000005c */
[----:B------:R-:W-:-:S05]  /*4100*/  @P2 MOV R90, R160 ;  /* 0x000000a0005a2202 */ /* 0x000fca0000000f00 */
[----:B------:R1:W-:Y:S01]  /*4110*/  @P2 STG.E.U16 desc[UR36][R90.64+0x82], R92 ;  /* 0x0000825c5a002986 */ /* 0x0003e2000c101524 */
[----:B------:R-:W-:Y:S05]  /*4120*/  @!P1 BRA `(.L_x_99) ;  /* 0x0000000000049947 */ /* 0x000fea0003800000 */
[----:B------:R0:W5:Y:S02]  /*4130*/  LDG.E.LTC128B.U16 R154, desc[UR36][R88.64+0x80] ;  /* 0x00008024589a7981 */ /* 0x000164000c1e1520 */
.L_x_99:
[----:B------:R-:W-:Y:S05]  /*4140*/  BSYNC B1 ;  /* 0x0000000000017941 */ /* 0x000fea0003800000 */
.L_x_98:
        /* <DEDUP_REMOVED lines=12> */
.L_x_101:
[----:B------:R-:W-:Y:S05]  /*4210*/  BSYNC B1 ;  /* 0x0000000000017941 */ /* 0x000fea0003800000 */
.L_x_100:
        /* <DEDUP_REMOVED lines=12> */
.L_x_103:
[----:B------:R-:W-:Y:S05]  /*42e0*/  BSYNC B1 ;  /* 0x0000000000017941 */ /* 0x000fea0003800000 */
.L_x_102:
        /* <DEDUP_REMOVED lines=12> */
.L_x_105:
[----:B------:R-:W-:Y:S05]  /*43b0*/  BSYNC B1 ;  /* 0x0000000000017941 */ /* 0x000fea0003800000 */
.L_x_104:
        /* <DEDUP_REMOVED lines=12> */
.L_x_107:
[----:B------:R-:W-:Y:S05]  /*4480*/  BSYNC B1 ;  /* 0x0000000000017941 */ /* 0x000fea0003800000 */
.L_x_106:
        /* <DEDUP_REMOVED lines=12> */
.L_x_109:
[----:B------:R-:W-:Y:S05]  /*4550*/  BSYNC B1 ;  /* 0x0000000000017941 */ /* 0x000fea0003800000 */
.L_x_108:
        /* <DEDUP_REMOVED lines=12> */
.L_x_111:
[----:B------:R-:W-:Y:S05]  /*4620*/  BSYNC B1 ;  /* 0x0000000000017941 */ /* 0x000fea0003800000 */
.L_x_110:
        /* <DEDUP_REMOVED lines=12> */
.L_x_113:
[----:B------:R-:W-:Y:S05]  /*46f0*/  BSYNC B1 ;  /* 0x0000000000017941 */ /* 0x000fea0003800000 */
.L_x_112:
        /* <DEDUP_REMOVED lines=12> */
.L_x_115:
[----:B------:R-:W-:Y:S05]  /*47c0*/  BSYNC B1 ;  /* 0x0000000000017941 */ /* 0x000fea0003800000 */
.L_x_114:
[----:B-1---5:R-:W-:Y:S01]  /*47d0*/  SHF.L.U32 R91, R154, 0x10, RZ ;  /* 0x000000109a5b7819 */ /* 0x022fe200000006ff */
[----:B------:R-:W-:Y:S01]  /*47e0*/  @P1 IMAD.MOV.U32 R90, RZ, RZ, R170 ;  /* 0x000000ffff5a1224 */ /* 0x000fe200078e00aa */
[----:B------:R-:W-:Y:S01]  /*47f0*/  ISETP.GT.AND P2, PT, R0, 0x51, P0 ;  /* 0x000000510000780c */ /* 0x000fe20000744270 */
[----:B------:R-:W-:Y:S02]  /*4800*/  BSSY B1, `(.L_x_116) ;  /* 0x0000009000017945 */ /* 0x000fe40003800000 */
        /* <DEDUP_REMOVED lines=8> */
.L_x_117:
[----:B------:R-:W-:Y:S05]  /*4890*/  BSYNC B1 ;  /* 0x0000000000017941 */ /* 0x000fea0003800000 */
.L_x_116:
        /* <DEDUP_REMOVED lines=12> */
.L_x_119:
[----:B------:R-:W-:Y:S05]  /*4960*/  BSYNC B1 ;  /* 0x0000000000017941 */ /* 0x000fea0003800000 */
.L_x_118:
        /* <DEDUP_REMOVED lines=12> */
.L_x_121:
[----:B------:R-:W-:Y:S05]  /*4a30*/  BSYNC B1 ;  /* 0x0000000000017941 */ /* 0x000fea0003800000 */
.L_x_120:
        /* <DEDUP_REMOVED lines=12> */
.L_x_123:
[----:B------:R-:W-:Y:S05]  /*4b00*/  BSYNC B1 ;  /* 0x0000000000017941 */ /* 0x000fea0003800000 */
.L_x_122:
        /* <DEDUP_REMOVED lines=12> */
.L_x_125:
[----:B------:R-:W-:Y:S05]  /*4bd0*/  BSYNC B1 ;  /* 0x0000000000017941 */ /* 0x000fea0003800000 */
.L_x_124:
        /* <DEDUP_REMOVED lines=12> */
.L_x_127:
[----:B------:R-:W-:Y:S05]  /*4ca0*/  BSYNC B1 ;  /* 0x0000000000017941 */ /* 0x000fea0003800000 */
.L_x_126:
        /* <DEDUP_REMOVED lines=12> */
.L_x_129:
[----:B------:R-:W-:Y:S05]  /*4d70*/  BSYNC B1 ;  /* 0x0000000000017941 */ /* 0x000fea0003800000 */
.L_x_128:
        /* <DEDUP_REMOVED lines=12> */
.L_x_131:
[----:B------:R-:W-:Y:S05]  /*4e40*/  BSYNC B1 ;  /* 0x0000000000017941 */ /* 0x000fea0003800000 */
.L_x_130:
[----:B-1---5:R-:W-:Y:S01]  /*4e50*/  IMAD.U32 R91, R154, 0x10000, RZ ;  /* 0x000100009a5b7824 */ /* 0x022fe200078e00ff */
[----:B------:R-:W-:Y:S01]  /*4e60*/  ISETP.GT.AND P2, PT, R0, 0x61, P0 ;  /* 0x000000610000780c */ /* 0x000fe20000744270 */
[----:B------:R-:W-:Y:S01]  /*4e70*/  @P1 IMAD.MOV.U32 R90, RZ, RZ, R170 ;  /* 0x000000ffff5a1224 */ /* 0x000fe200078e00aa */
[----:B------:R-:W-:Y:S01]  /*4e80*/  BSSY B1, `(.L_x_132) ;  /* 0x0000009000017945 */ /* 0x000fe20003800000 */
[----:B------:R-:W-:-:S04]  /*4e90*/  FMUL R91, R91, R156 ;  /* 0x0000009c5b5b7220 */ /* 0x000fc80000400000 */
[----:B------:R-:W-:-:S05]  /*4ea0*/  FFMA R91, R138, R155, R91 ;  /* 0x0000009b8a5b7223 */ /* 0x000fca000000005b */
[----:B------:R-:W-:-:S04]  /*4eb0*/  F2FP.BF16.F32.PACK_AB R91, RZ, R91 ;  /* 0x0000005bff5b723e */ /* 0x000fc800000010ff */
[----:B------:R-:W-:Y:S02]  /*4ec0*/  PRMT R92, R91, 0x7610, R92 ;  /* 0x000076105b5c7816 */ /* 0x000fe4000000005c */
[----:B------:R-:W-:-:S05]  /*4ed0*/  @P1 MOV R91, R171 ;  /* 0x000000ab005b1202 */ /* 0x000fca0000000f00 */
[----:B------:R1:W-:Y:S01]  /*4ee0*/  @P1 STG.E.U16 desc[UR36][R90.64+0xc0], R92 ;  /* 0x0000c05c5a001986 */ /* 0x0003e2000c101524 */
[----:B------:R-:W-:Y:S05]  /*4ef0*/  @!P2 BRA `(.L_x_133) ;  /* 0x000000000004a947 */ /* 0x000fea0003800000 */
[----:B------:R0:W5:Y:S02]  /*4f00*/  LDG.E.LTC128B.U16 R154, desc[UR36][R88.64+0xc2] ;  /* 0x0000c224589a7981 */ /* 0x000164000c1e1520 */
.L_x_133:
[----:B------:R-:W-:Y:S05]  /*4f10*/  BSYNC B1 ;  /* 0x0000000000017941 */ /* 0x000fea0003800000 */
.L_x_132:
        /* <DEDUP_REMOVED lines=12> */
.L_x_135:
[----:B------:R-:W-:Y:S05]  /*4fe0*/  BSYNC B1 ;  /* 0x0000000000017941 */ /* 0x000fea0003800000 */
.L_x_134:
        /* <DEDUP_REMOVED lines=12> */
.L_x_137:
[----:B------:R-:W-:Y:S05]  /*50b0*/  BSYNC B1 ;  /* 0x0000000000017941 */ /* 0x000fea0003800000 */
.L_x_136:
        /* <DEDUP_REMOVED lines=12> */
.L_x_139:
[----:B------:R-:W-:Y:S05]  /*5180*/  BSYNC B1 ;  /* 0x0000000000017941 */ /* 0x000fea0003800000 */
.L_x_138:
        /* <DEDUP_REMOVED lines=12> */
.L_x_141:
[----:B------:R-:W-:Y:S05]  /*5250*/  BSYNC B1 ;  /* 0x0000000000017941 */ /* 0x000fea0003800000 */
.L_x_140:
        /* <DEDUP_REMOVED lines=12> */
.L_x_143:
[----:B------:R-:W-:Y:S05]  /*5320*/  BSYNC B1 ;  /* 0x0000000000017941 */ /* 0x000fea0003800000 */
.L_x_142:
        /* <DEDUP_REMOVED lines=12> */
.L_x_145:
[----:B------:R-:W-:Y:S05]  /*53f0*/  BSYNC B1 ;  /* 0x0000000000017941 */ /* 0x000fea0003800000 */
.L_x_144:
        /* <DEDUP_REMOVED lines=12> */
.L_x_147:
[----:B------:R-:W-:Y:S05]  /*54c0*/  BSYNC B1 ;  /* 0x0000000000017941 */ /* 0x000fea0003800000 */
.L_x_146:
        /* <DEDUP_REMOVED lines=12> */
.L_x_149:
[----:B------:R-:W-:Y:S05]  /*5590*/  BSYNC B1 ;  /* 0x0000000000017941 */ /* 0x000fea0003800000 */
.L_x_148:
        /* <DEDUP_REMOVED lines=12> */
.L_x_151:
[----:B------:R-:W-:Y:S05]  /*5660*/  BSYNC B1 ;  /* 0x0000000000017941 */ /* 0x000fea0003800000 */
.L_x_150:
        /* <DEDUP_REMOVED lines=12> */
.L_x_153:
[----:B------:R-:W-:Y:S05]  /*5730*/  BSYNC B1 ;  /* 0x0000000000017941 */ /* 0x000fea0003800000 */
.L_x_152:
        /* <DEDUP_REMOVED lines=12> */
.L_x_155:
[----:B------:R-:W-:Y:S05]  /*5800*/  BSYNC B1 ;  /* 0x0000000000017941 */ /* 0x000fea0003800000 */
.L_x_154:
[----:B-1---5:R-:W-:Y:S01]  /*5810*/  IMAD.U32 R91, R154, 0x10000, RZ ;  /* 0x000100009a5b7824 */ /* 0x022fe200078e00ff */
[----:B------:R-:W-:Y:S01]  /*5820*/  ISETP.GT.AND P1, PT, R0, 0x79, P0 ;  /* 0x000000790000780c */ /* 0x000fe20000724270 */
[----:B------:R-:W-:Y:S01]  /*5830*/  @P2 IMAD.MOV.U32 R8, RZ, RZ, R170 ;  /* 0x000000ffff082224 */ /* 0x000fe200078e00aa */
[----:B------:R-:W-:Y:S01]  /*5840*/  IADD3 R157, P0, R157, 0x80, RZ ;  /* 0x000000809d9d7810 */ /* 0x000fe20007f1e0ff */
[----:B------:R-:W-:Y:S01]  /*5850*/  FMUL R91, R91, R156 ;  /* 0x0000009c5b5b7220 */ /* 0x000fe20000400000 */
[----:B------:R-:W-:Y:S03]  /*5860*/  BSSY B1, `(.L_x_156) ;  /* 0x0000009000017945 */ /* 0x000fe60003800000 */
[----:B------:R-:W-:-:S05]  /*5870*/  FFMA R91, R150, R155, R91 ;  /* 0x0000009b965b7223 */ /* 0x000fca000000005b */
[----:B------:R-:W-:-:S04]  /*5880*/  F2FP.BF16.F32.PACK_AB R91, RZ, R91 ;  /* 0x0000005bff5b723e */ /* 0x000fc800000010ff */
[----:B------:R-:W-:Y:S01]  /*5890*/  PRMT R90, R91, 0x7610, R90 ;  /* 0x000076105b5a7816 */ /* 0x000fe2000000005a */
[----:B------:R-:W-:Y:S02]  /*58a0*/  IMAD.X R91, RZ, RZ, R9, P0 ;  /* 0x000000ffff5b7224 */ /* 0x000fe400000e0609 */
[----:B------:R-:W-:-:S05]  /*58b0*/  @P2 IMAD.MOV.U32 R9, RZ, RZ, R171 ;  /* 0x000000ffff092224 */ /* 0x000fca00078e00ab */
[----:B------:R1:W-:Y:S01]  /*58c0*/  @P2 STG.E.U16 desc[UR36][R8.64+0xf0], R90 ;  /* 0x0000f05a08002986 */ /* 0x0003e2000c101524 */
[----:B------:R-:W-:Y:S05]  /*58d0*/  @!P1 BRA `(.L_x_157) ;  /* 0x0000000000049947 */ /* 0x000fea0003800000 */
[----:B------:R0:W5:Y:S02]  /*58e0*/  LDG.E.LTC128B.U16 R154, desc[UR36][R88.64+0xf2] ;  /* 0x0000f224589a7981 */ /* 0x000164000c1e1520 */
.L_x_157:
[----:B------:R-:W-:Y:S05]  /*58f0*/  BSYNC B1 ;  /* 0x0000000000017941 */ /* 0x000fea0003800000 */
.L_x_156:
[----:B-1---5:R-:W-:Y:S01]  /*5900*/  IMAD.U32 R9, R154, 0x10000, RZ ;  /* 0x000100009a097824 */ /* 0x022fe200078e00ff */
[----:B------:R-:W-:Y:S01]  /*5910*/  ISETP.GT.AND P0, PT, R3, 0x80, PT ;  /* 0x000000800300780c */ /* 0x000fe20003f04270 */
[----:B------:R-:W-:Y:S02]  /*5920*/  IMAD R8, R91, R14, RZ ;  /* 0x0000000e5b087224 */ /* 0x000fe400078e02ff */
[----:B0-2---:R-:W-:Y:S01]  /*5930*/  FMUL R88, R9, R156 ;  /* 0x0000009c09587220 */ /* 0x005fe20000400000 */
[----:B------:R-:W-:Y:S01]  /*5940*/  ISETP.GT.AND P3, PT, R0, RZ, P0 ;  /* 0x000000ff0000720c */ /* 0x000fe20000764270 */
[C---:B------:R-:W-:Y:S02]  /*5950*/  IMAD R97, R157.reuse, R15, R8 ;  /* 0x0000000f9d617224 */ /* 0x040fe400078e0208 */
[----:B------:R-:W-:-:S04]  /*5960*/  IMAD.WIDE.U32 R8, R157, R14, R158 ;  /* 0x0000000e9d087225 */ /* 0x000fc800078e009e */
[----:B------:R-:W-:Y:S01]  /*5970*/  FFMA R151, R151, R155, R88 ;  /* 0x0000009b97977223 */ /* 0x000fe20000000058 */
[----:B------:R-:W-:Y:S02]  /*5980*/  IADD3 R9, R9, R97, RZ ;  /* 0x0000006109097210 */ /* 0x000fe40007ffe0ff */
[C---:B------:R-:W-:Y:S02]  /*5990*/  LEA R88, P2, R8.reuse, R10, 0x1 ;  /* 0x0000000a08587211 */ /* 0x040fe400078408ff */
[----:B------:R-:W-:Y:S02]  /*59a0*/  F2FP.BF16.F32.PACK_AB R151, RZ, R151 ;  /* 0x00000097ff97723e */ /* 0x000fe400000010ff */
[----:B------:R-:W-:-:S03]  /*59b0*/  LEA.HI.X R89, R8, R11, R9, 0x1, P2 ;  /* 0x0000000b08597211 */ /* 0x000fc600010f0c09 */
[----:B------:R0:W-:Y:S04]  /*59c0*/  @P1 STG.E.U16 desc[UR36][R170.64+0xf2], R151 ;  /* 0x0000f297aa001986 */ /* 0x0001e8000c101524 */
[----:B------:R-:W2:Y:S01]  /*59d0*/  @P3 LDG.E.LTC128B.U16 R154, desc[UR36][R88.64] ;  /* 0x00000024589a3981 */ /* 0x000ea2000c1e1520 */
[----:B------:R-:W-:Y:S01]  /*59e0*/  IMAD.WIDE.U32 R8, R157, R14, R6 ;  /* 0x0000000e9d087225 */ /* 0x000fe200078e0006 */
[----:B------:R-:W-:Y:S01]  /*59f0*/  SHF.L.U64.HI R95, R4, 0x8, R5 ;  /* 0x00000008045f7819 */ /* 0x000fe20000010205 */
[----:B------:R-:W-:Y:S01]  /*5a00*/  BSSY B1, `(.L_x_158) ;  /* 0x0000011000017945 */ /* 0x000fe20003800000 */
[----:B------:R-:W-:Y:S01]  /*5a10*/  ISETP.GT.AND P2, PT, R0, 0x1, P0 ;  /* 0x000000010000780c */ /* 0x000fe20000744270 */
[----:B------:R-:W-:Y:S02]  /*5a20*/  IMAD.IADD R9, R97, 0x1, R9 ;  /* 0x0000000161097824 */ /* 0x000fe400078e0209 */
[----:B------:R-:W-:-:S02]  /*5a30*/  IMAD.SHL.U32 R93, R4, 0x100, RZ ;  /* 0x00000100045d7824 */ /* 0x000fc400078e00ff */
[----:B------:R-:W-:-:S03]  /*5a40*/  IMAD.WIDE.U32 R90, R23, R12, R8 ;  /* 0x0000000c175a7225 */ /* 0x000fc600078e0008 */
[----:B------:R-:W-:Y:S01]  /*5a50*/  IADD3 R8, P1, R93, R160, RZ ;  /* 0x000000a05d087210 */ /* 0x000fe20007f3e0ff */
[----:B------:R-:W-:Y:S01]  /*5a60*/  IMAD.IADD R5, R13, 0x1, R91 ;  /* 0x000000010d057824 */ /* 0x000fe200078e025b */
[----:B------:R-:W-:-:S03]  /*5a70*/  LEA R4, P4, R90, R10, 0x1 ;  /* 0x0000000a5a047211 */ /* 0x000fc600078808ff */
[----:B------:R-:W-:Y:S01]  /*5a80*/  IMAD.X R9, R95, 0x1, R161, P1 ;  /* 0x000000015f097824 */ /* 0x000fe200008e06a1 */
[----:B------:R-:W-:Y:S01]  /*5a90*/  LEA.HI.X R5, R90, R11, R5, 0x1, P4 ;  /* 0x0000000b5a057211 */ /* 0x000fe200020f0c05 */
[----:B--2---:R-:W-:-:S04]  /*5aa0*/  IMAD.U32 R15, R154, 0x10000, RZ ;  /* 0x000100009a0f7824 */ /* 0x004fc800078e00ff */
[----:B------:R-:W-:-:S04]  /*5ab0*/  FMUL R15, R15, R156 ;  /* 0x0000009c0f0f7220 */ /* 0x000fc80000400000 */
[----:B------:R-:W-:-:S05]  /*5ac0*/  FFMA R15, R24, R155, R15 ;  /* 0x0000009b180f7223 */ /* 0x000fca000000000f */
[----:B------:R-:W-:-:S05]  /*5ad0*/  F2FP.BF16.F32.PACK_AB R15, RZ, R15 ;  /* 0x0000000fff0f723e */ /* 0x000fca00000010ff */
[----:B------:R0:W-:Y:S01]  /*5ae0*/  @P3 STG.E.U16 desc[UR36][R8.64], R15 ;  /* 0x0000000f08003986 */ /* 0x0001e2000c101524 */
[----:B------:R-:W-:Y:S05]  /*5af0*/  @!P2 BRA `(.L_x_159) ;  /* 0x000000000004a947 */ /* 0x000fea0003800000 */
[----:B------:R1:W5:Y:S02]  /*5b00*/  LDG.E.LTC128B.U16 R154, desc[UR36][R4.64+0x2] ;  /* 0x00000224049a7981 */ /* 0x000364000c1e1520 */
.L_x_159:
[----:B------:R-:W-:Y:S05]  /*5b10*/  BSYNC B1 ;  /* 0x0000000000017941 */ /* 0x000fea0003800000 */
.L_x_158:
[----:B0----5:R-:W-:Y:S01]  /*5b20*/  IMAD.U32 R15, R154, 0x10000, RZ ;  /* 0x000100009a0f7824 */ /* 0x021fe200078e00ff */
[----:B------:R-:W-:Y:S01]  /*5b30*/  ISETP.GT.AND P1, PT, R3, 0x88, PT ;  /* 0x000000880300780c */ /* 0x000fe20003f24270 */
[----:B------:R-:W-:Y:S02]  /*5b40*/  BSSY B1, `(.L_x_160) ;  /* 0x000000f000017945 */ /* 0x000fe40003800000 */
[----:B------:R-:W-:Y:S01]  /*5b50*/  FMUL R24, R15, R156 ;  /* 0x0000009c0f187220 */ /* 0x000fe20000400000 */
[----:B------:R-:W-:Y:S01]  /*5b60*/  IMAD.WIDE.U32 R14, R157, R14, R164 ;  /* 0x0000000e9d0e7225 */ /* 0x000fe200078e00a4 */
[----:B------:R-:W-:-:S03]  /*5b70*/  ISETP.GT.AND P3, PT, R0, RZ, P1 ;  /* 0x000000ff0000720c */ /* 0x000fc60000f64270 */
[----:B------:R-:W-:Y:S01]  /*5b80*/  FFMA R24, R25, R155, R24 ;  /* 0x0000009b19187223 */ /* 0x000fe20000000018 */
[----:B------:R-:W-:Y:S01]  /*5b90*/  IMAD.IADD R97, R97, 0x1, R15 ;  /* 0x0000000161617824 */ /* 0x000fe200078e020f */
[-C--:B------:R-:W-:Y:S02]  /*5ba0*/  IADD3 R21, P5, R20, R14.reuse, RZ ;  /* 0x0000000e14157210 */ /* 0x080fe40007fbe0ff */
[----:B------:R-:W-:Y:S02]  /*5bb0*/  IADD3 R20, P4, R6, R14, RZ ;  /* 0x0000000e06147210 */ /* 0x000fe40007f9e0ff */
[----:B------:R-:W-:Y:S01]  /*5bc0*/  F2FP.BF16.F32.PACK_AB R24, RZ, R24 ;  /* 0x00000018ff18723e */ /* 0x000fe200000010ff */
[----:B------:R-:W-:Y:S01]  /*5bd0*/  IMAD.X R158, R97, 0x1, R159, P5 ;  /* 0x00000001619e7824 */ /* 0x000fe200028e069f */
[----:B------:R-:W-:-:S03]  /*5be0*/  LEA R14, P5, R21, R10, 0x1 ;  /* 0x0000000a150e7211 */ /* 0x000fc600078a08ff */
[----:B------:R0:W-:Y:S01]  /*5bf0*/  @P2 STG.E.U16 desc[UR36][R8.64+0x2], R24 ;  /* 0x0000021808002986 */ /* 0x0001e2000c101524 */
[----:B------:R-:W-:Y:S01]  /*5c00*/  LEA.HI.X R15, R21, R11, R158, 0x1, P5 ;  /* 0x0000000b150f7211 */ /* 0x000fe200028f0c9e */
[----:B------:R-:W-:Y:S08]  /*5c10*/  @!P3 BRA `(.L_x_161) ;  /* 0x000000000004b947 */ /* 0x000ff00003800000 */
[----:B------:R2:W5:Y:S02]  /*5c20*/  LDG.E.LTC128B.U16 R154, desc[UR36][R14.64] ;  /* 0x000000240e9a7981 */ /* 0x000564000c1e1520 */
.L_x_161:
[----:B------:R-:W-:Y:S05]  /*5c30*/  BSYNC B1 ;  /* 0x0000000000017941 */ /* 0x000fea0003800000 */
.L_x_160:
[----:B-----5:R-:W-:Y:S01]  /*5c40*/  IMAD.U32 R3, R154, 0x10000, RZ ;  /* 0x000100009a037824 */ /* 0x020fe200078e00ff */
[----:B------:R-:W-:Y:S01]  /*5c50*/  ISETP.GT.AND P2, PT, R0, 0x1, P1 ;  /* 0x000000010000780c */ /* 0x000fe20000f44270 */
[----:B------:R-:W-:Y:S01]  /*5c60*/  IMAD.X R21, R7, 0x1, R97, P4 ;  /* 0x0000000107157824 */ /* 0x000fe200020e0661 */
[----:B------:R-:W-:Y:S01]  /*5c70*/  IADD3 R6, P4, R8, R167, RZ ;  /* 0x000000a708067210 */ /* 0x000fe20007f9e0ff */
[----:B------:R-:W-:Y:S01]  /*5c80*/  FMUL R3, R3, R156 ;  /* 0x0000009c03037220 */ /* 0x000fe20000400000 */
[----:B------:R-:W-:Y:S01]  /*5c90*/  BSSY B1, `(.L_x_162) ;  /* 0x000000b000017945 */ /* 0x000fe20003800000 */
[----:B--2---:R-:W-:-:S04]  /*5ca0*/  IMAD.WIDE.U32 R14, R23, R12, R20 ;  /* 0x0000000c170e7225 */ /* 0x004fc800078e0014 */
[----:B------:R-:W-:Y:S01]  /*5cb0*/  FFMA R3, R26, R155, R3 ;  /* 0x0000009b1a037223 */ /* 0x000fe20000000003 */
[----:B------:R-:W-:Y:S01]  /*5cc0*/  IMAD.X R7, R9, 0x1, R169, P4 ;  /* 0x0000000109077824 */ /* 0x000fe200020e06a9 */
[----:B------:R-:W-:Y:S01]  /*5cd0*/  LEA R10, P5, R14, R10, 0x1 ;  /* 0x0000000a0e0a7211 */ /* 0x000fe200078a08ff */
[----:B------:R-:W-:Y:S02]  /*5ce0*/  IMAD.IADD R13, R13, 0x1, R15 ;  /* 0x000000010d0d7824 */ /* 0x000fe400078e020f */
[----:B------:R-:W-:-:S03]  /*5cf0*/  F2FP.BF16.F32.PACK_AB R3, RZ, R3 ;  /* 0x00000003ff03723e */ /* 0x000fc600000010ff */
[----:B------:R-:W-:Y:S02]  /*5d00*/  LEA.HI.X R11, R14, R11, R13, 0x1, P5 ;  /* 0x0000000b0e0b7211 */ /* 0x000fe400028f0c0d */
[----:B------:R2:W-:Y:S01]  /*5d10*/  @P3 STG.E.U16 desc[UR36][R6.64], R3 ;  /* 0x0000000306003986 */ /* 0x0005e2000c101524 */
[----:B------:R-:W-:Y:S05]  /*5d20*/  @!P2 BRA `(.L_x_163) ;  /* 0x000000000004a947 */ /* 0x000fea0003800000 */
[----:B------:R0:W5:Y:S02]  /*5d30*/  LDG.E.LTC128B.U16 R154, desc[UR36][R10.64+0x2] ;  /* 0x000002240a9a7981 */ /* 0x000164000c1e1520 */
.L_x_163:
[----:B------:R-:W-:Y:S05]  /*5d40*/  BSYNC B1 ;  /* 0x0000000000017941 */ /* 0x000fea0003800000 */
.L_x_162:
[----:B--2--5:R-:W-:Y:S01]  /*5d50*/  SHF.L.U32 R3, R154, 0x10, RZ ;  /* 0x000000109a037819 */ /* 0x024fe200000006ff */
[----:B------:R-:W-:Y:S01]  /*5d60*/  BSSY B1, `(.L_x_164) ;  /* 0x0000008000017945 */ /* 0x000fe20003800000 */
[----:B------:R-:W-:-:S03]  /*5d70*/  ISETP.GT.AND P3, PT, R0, 0x8, P0 ;  /* 0x000000080000780c */ /* 0x000fc60000764270 */
[----:B------:R-:W-:-:S04]  /*5d80*/  FMUL R12, R3, R156 ;  /* 0x0000009c030c7220 */ /* 0x000fc80000400000 */
[----:B------:R-:W-:-:S05]  /*5d90*/  FFMA R12, R27, R155, R12 ;  /* 0x0000009b1b0c7223 */ /* 0x000fca000000000c */
[----:B------:R-:W-:-:S05]  /*5da0*/  F2FP.BF16.F32.PACK_AB R12, RZ, R12 ;  /* 0x0000000cff0c723e */ /* 0x000fca00000010ff */
[----:B------:R2:W-:Y:S01]  /*5db0*/  @P2 STG.E.U16 desc[UR36][R6.64+0x2], R12 ;  /* 0x0000020c06002986 */ /* 0x0005e2000c101524 */
[----:B------:R-:W-:Y:S05]  /*5dc0*/  @!P3 BRA `(.L_x_165) ;  /* 0x000000000004b947 */ /* 0x000fea0003800000 */
[----:B------:R0:W5:Y:S02]  /*5dd0*/  LDG.E.LTC128B.U16 R154, desc[UR36][R4.64+0x10] ;  /* 0x00001024049a7981 */ /* 0x000164000c1e1520 */
.L_x_165:
[----:B------:R-:W-:Y:S05]  /*5de0*/  BSYNC B1 ;  /* 0x0000000000017941 */ /* 0x000fea0003800000 */
.L_x_164:
[----:B-----5:R-:W-:Y:S01]  /*5df0*/  IMAD.U32 R3, R154, 0x10000, RZ ;  /* 0x000100009a037824 */ /* 0x020fe200078e00ff */
[----:B------:R-:W-:Y:S01]  /*5e00*/  ISETP.GT.AND P2, PT, R0, 0x9, P0 ;  /* 0x000000090000780c */ /* 0x000fe20000744270 */
[----:B--2---:R-:W-:Y:S01]  /*5e10*/  IMAD.MOV.U32 R6, RZ, RZ, R8 ;  /* 0x000000ffff067224 */ /* 0x004fe200078e0008 */
[----:B------:R-:W-:Y:S01]  /*5e20*/  BSSY B1, `(.L_x_166) ;  /* 0x0000008000017945 */ /* 0x000fe20003800000 */
[----:B------:R-:W-:Y:S01]  /*5e30*/  FMUL R3, R3, R156 ;  /* 0x0000009c03037220 */ /* 0x000fe20000400000 */
[----:B------:R-:W-:-:S03]  /*5e40*/  IMAD.MOV.U32 R7, RZ, RZ, R9 ;  /* 0x000000ffff077224 */ /* 0x000fc600078e0009 */
[----:B------:R-:W-:-:S05]  /*5e50*/  FFMA R3, R28, R155, R3 ;  /* 0x0000009b1c037223 */ /* 0x000fca0000000003 */
[----:B------:R-:W-:-:S05]  /*5e60*/  F2FP.BF16.F32.PACK_AB R3, RZ, R3 ;  /* 0x00000003ff03723e */ /* 0x000fca00000010ff */
[----:B------:R2:W-:Y:S01]  /*5e70*/  @P3 STG.E.U16 desc[UR36][R6.64+0x10], R3 ;  /* 0x0000100306003986 */ /* 0x0005e2000c101524 */
[----:B------:R-:W-:Y:S05]  /*5e80*/  @!P2 BRA `(.L_x_167) ;  /* 0x000000000004a947 */ /* 0x000fea0003800000 */
[----:B------:R0:W5:Y:S02]  /*5e90*/  LDG.E.LTC128B.U16 R154, desc[UR36][R4.64+0x12] ;  /* 0x00001224049a7981 */ /* 0x000164000c1e1520 */
.L_x_167:
[----:B------:R-:W-:Y:S05]  /*5ea0*/  BSYNC B1 ;  /* 0x0000000000017941 */ /* 0x000fea0003800000 */
.L_x_166:
[----:B--2--5:R-:W-:Y:S01]  /*5eb0*/  IMAD.U32 R3, R154, 0x10000, RZ ;  /* 0x000100009a037824 */ /* 0x024fe200078e00ff */
[----:B------:R-:W-:Y:S01]  /*5ec0*/  ISETP.GT.AND P4, PT, R0, 0x8, P1 ;  /* 0x000000080000780c */ /* 0x000fe20000f84270 */
[----:B------:R-:W-:Y:S02]  /*5ed0*/  BSSY B1, `(.L_x_168) ;  /* 0x0000007000017945 */ /* 0x000fe40003800000 */
[----:B------:R-:W-:-:S04]  /*5ee0*/  FMUL R12, R3, R156 ;  /* 0x0000009c030c7220 */ /* 0x000fc80000400000 */
[----:B------:R-:W-:-:S05]  /*5ef0*/  FFMA R12, R29, R155, R12 ;  /* 0x0000009b1d0c7223 */ /* 0x000fca000000000c */
[----:B------:R-:W-:-:S05]  /*5f00*/  F2FP.BF16.F32.PACK_AB R12, RZ, R12 ;  /* 0x0000000cff0c723e */ /* 0x000fca00000010ff */
[----:B------:R2:W-:Y:S01]  /*5f10*/  @P2 STG.E.U16 desc[UR36][R6.64+0x12], R12 ;  /* 0x0000120c06002986 */ /* 0x0005e2000c101524 */
[----:B------:R-:W-:Y:S05]  /*5f20*/  @!P4 BRA `(.L_x_169) ;  /* 0x000000000004c947 */ /* 0x000fea0003800000 */
[----:B------:R0:W5:Y:S02]  /*5f30*/  LDG.E.LTC128B.U16 R154, desc[UR36][R10.64+0x10] ;  /* 0x000010240a9a7981 */ /* 0x000164000c1e1520 */
.L_x_169:
[----:B------:R-:W-:Y:S05]  /*5f40*/  BSYNC B1 ;  /* 0x0000000000017941 */ /* 0x000fea0003800000 */
.L_x_168:
[----:B-----5:R-:W-:Y:S01]  /*5f50*/  IMAD.U32 R3, R154, 0x10000, RZ ;  /* 0x000100009a037824 */ /* 0x020fe200078e00ff */
[----:B0-----:R-:W-:Y:S01]  /*5f60*/  IADD3 R8, P3, R167, R8, RZ ;  /* 0x00000008a7087210 */ /* 0x001fe20007f7e0ff */
[----:B------:R-:W-:Y:S01]  /*5f70*/  BSSY B1, `(.L_x_170) ;  /* 0x0000009000017945 */ /* 0x000fe20003800000 */
[----:B------:R-:W-:Y:S01]  /*5f80*/  ISETP.GT.AND P2, PT, R0, 0x9, P1 ;  /* 0x000000090000780c */ /* 0x000fe20000f44270 */
[----:B------:R-:W-:Y:S02]  /*5f90*/  FMUL R3, R3, R156 ;  /* 0x0000009c03037220 */ /* 0x000fe40000400000 */
[----:B------:R-:W-:Y:S02]  /*5fa0*/  IMAD.X R9, R169, 0x1, R9, P3 ;  /* 0x00000001a9097824 */ /* 0x000fe400018e0609 */
[----:B------:R-:W-:-:S05]  /*5fb0*/  FFMA R3, R30, R155, R3 ;  /* 0x0000009b1e037223 */ /* 0x000fca0000000003 */
[----:B------:R-:W-:-:S05]  /*5fc0*/  F2FP.BF16.F32.PACK_AB R3, RZ, R3 ;  /* 0x00000003ff03723e */ /* 0x000fca00000010ff */
[----:B------:R0:W-:Y:S01]  /*5fd0*/  @P4 STG.E.U16 desc[UR36][R8.64+0x10], R3 ;  /* 0x0000100308004986 */ /* 0x0001e2000c101524 */
[----:B------:R-:W-:Y:S05]  /*5fe0*/  @!P2 BRA `(.L_x_171) ;  /* 0x000000000004a947 */ /* 0x000fea0003800000 */
[----:B------:R0:W5:Y:S02]  /*5ff0*/  LDG.E.LTC128B.U16 R154, desc[UR36][R10.64+0x12] ;  /* 0x000012240a9a7981 */ /* 0x000164000c1e1520 */
.L_x_171:
[----:B------:R-:W-:Y:S05]  /*6000*/  BSYNC B1 ;  /* 0x0000000000017941 */ /* 0x000fea0003800000 */
.L_x_170:
[----:B0----5:R-:W-:Y:S01]  /*6010*/  IMAD.U32 R3, R154, 0x10000, RZ ;  /* 0x000100009a037824 */ /* 0x021fe200078e00ff */
[----:B------:R-:W-:Y:S01]  /*6020*/  ISETP.GT.AND P3, PT, R0, 0x10, P0 ;  /* 0x000000100000780c */ /* 0x000fe20000764270 */
[----:B------:R-:W-:Y:S02]  /*6030*/  BSSY B1, `(.L_x_172) ;  /* 0x0000009000017945 */ /* 0x000fe40003800000 */
[----:B------:R-:W-:-:S04]  /*6040*/  FMUL R8, R3, R156 ;  /* 0x0000009c03087220 */ /* 0x000fc80000400000 */
[----:B------:R-:W-:Y:S01]  /*6050*/  FFMA R31, R31, R155, R8 ;  /* 0x0000009b1f1f7223 */ /* 0x000fe20000000008 */
[----:B------:R-:W-:-:S04]  /*6060*/  IADD3 R8, P4, P5, R167, R160, R93 ;  /* 0x000000a0a7087210 */ /* 0x000fc80007d9e05d */
[----:B------:R-:W-:Y:S02]  /*6070*/  F2FP.BF16.F32.PACK_AB R31, RZ, R31 ;  /* 0x0000001fff1f723e */ /* 0x000fe400000010ff */
[----:B------:R-:W-:-:S05]  /*6080*/  IADD3.X R9, R169, R161, R95, P4, P5 ;  /* 0x000000a1a9097210 */ /* 0x000fca00027ea45f */
[----:B------:R0:W-:Y:S01]  /*6090*/  @P2 STG.E.U16 desc[UR36][R8.64+0x12], R31 ;  /* 0x0000121f08002986 */ /* 0x0001e2000c101524 */
[----:B------:R-:W-:Y:S05]  /*60a0*/  @!P3 BRA `(.L_x_173) ;  /* 0x000000000004b947 */ /* 0x000fea0003800000 */
[----:B------:R0:W5:Y:S02]  /*60b0*/  LDG.E.LTC128B.U16 R154, desc[UR36][R4.64+0x20] ;  /* 0x00002024049a7981 */ /* 0x000164000c1e1520 */
.L_x_173:
[----:B------:R-:W-:Y:S05]  /*60c0*/  BSYNC B1 ;  /* 0x0000000000017941 */ /* 0x000fea0003800000 */
.L_x_172:
[----:B-----5:R-:W-:Y:S01]  /*60d0*/  IMAD.U32 R3, R154, 0x10000, RZ ;  /* 0x000100009a037824 */ /* 0x020fe200078e00ff */
        /* <DEDUP_REMOVED lines=8> */
.L_x_175:
[----:B------:R-:W-:Y:S05]  /*6160*/  BSYNC B1 ;  /* 0x0000000000017941 */ /* 0x000fea0003800000 */
.L_x_174:
[----:B0----5:R-:W-:Y:S01]  /*6170*/  IMAD.U32 R3, R154, 0x10000, RZ ;  /* 0x000100009a037824 */ /* 0x021fe200078e00ff */
[----:B------:R-:W-:Y:S01]  /*6180*/  ISETP.GT.AND P3, PT, R0, 0x10, P1 ;  /* 0x000000100000780c */ /* 0x000fe20000f64270 */
[----:B------:R-:W-:Y:S02]  /*6190*/  BSSY B1, `(.L_x_176) ;  /* 0x0000007000017945 */ /* 0x000fe40003800000 */
[----:B--2---:R-:W-:-:S04]  /*61a0*/  FMUL R12, R3, R156 ;  /* 0x0000009c030c7220 */ /* 0x004fc80000400000 */
[----:B------:R-:W-:-:S05]  /*61b0*/  FFMA R12, R33, R155, R12 ;  /* 0x0000009b210c7223 */ /* 0x000fca000000000c */
[----:B------:R-:W-:-:S05]  /*61c0*/  F2FP.BF16.F32.PACK_AB R12, RZ, R12 ;  /* 0x0000000cff0c723e */ /* 0x000fca00000010ff */
[----:B------:R0:W-:Y:S01]  /*61d0*/  @P2 STG.E.U16 desc[UR36][R6.64+0x22], R12 ;  /* 0x0000220c06002986 */ /* 0x0001e2000c101524 */
[----:B------:R-:W-:Y:S05]  /*61e0*/  @!P3 BRA `(.L_x_177) ;  /* 0x000000000004b947 */ /* 0x000fea0003800000 */
[----:B------:R2:W5:Y:S02]  /*61f0*/  LDG.E.LTC128B.U16 R154, desc[UR36][R10.64+0x20] ;  /* 0x000020240a9a7981 */ /* 0x000564000c1e1520 */
.L_x_177:
[----:B------:R-:W-:Y:S05]  /*6200*/  BSYNC B1 ;  /* 0x0000000000017941 */ /* 0x000fea0003800000 */
.L_x_176:
        /* <DEDUP_REMOVED lines=9> */
.L_x_179:
[----:B------:R-:W-:Y:S05]  /*62a0*/  BSYNC B1 ;  /* 0x0000000000017941 */ /* 0x000fea0003800000 */
.L_x_178:
[----:B0----5:R-:W-:Y:S01]  /*62b0*/  IMAD.U32 R3, R154, 0x10000, RZ ;  /* 0x000100009a037824 */ /* 0x021fe200078e00ff */
        /* <DEDUP_REMOVED lines=8> */
.L_x_181:
[----:B------:R-:W-:Y:S05]  /*6340*/  BSYNC B1 ;  /* 0x0000000000017941 */ /* 0x000fea0003800000 */
.L_x_180:
        /* <DEDUP_REMOVED lines=9> */
.L_x_183:
[----:B------:R-:W-:Y:S05]  /*63e0*/  BSYNC B1 ;  /* 0x0000000000017941 */ /* 0x000fea0003800000 */
.L_x_182:
[----:B0----5:R-:W-:Y:S01]  /*63f0*/  SHF.L.U32 R3, R154, 0x10, RZ ;  /* 0x000000109a037819 */ /* 0x021fe200000006ff */
        /* <DEDUP_REMOVED lines=8> */
.L_x_185:
[----:B------:R-:W-:Y:S05]  /*6480*/  BSYNC B1 ;  /* 0x0000000000017941 */ /* 0x000fea0003800000 */
.L_x_184:
        /* <DEDUP_REMOVED lines=9> */
.L_x_187:
[----:B------:R-:W-:Y:S05]  /*6520*/  BSYNC B1 ;  /* 0x0000000000017941 */ /* 0x000fea0003800000 */
.L_x_186:
        /* <DEDUP_REMOVED lines=9> */
.L_x_189:
[----:B------:R-:W-:Y:S05]  /*65c0*/  BSYNC B1 ;  /* 0x0000000000017941 */ /* 0x000fea0003800000 */
.L_x_188:
        /* <DEDUP_REMOVED lines=9> */
.L_x_191:
[----:B------:R-:W-:Y:S05]  /*6660*/  BSYNC B1 ;  /* 0x0000000000017941 */ /* 0x000fea0003800000 */
.L_x_190:
        /* <DEDUP_REMOVED lines=9> */
.L_x_193:
[----:B------:R-:W-:Y:S05]  /*6700*/  BSYNC B1 ;  /* 0x0000000000017941 */ /* 0x000fea0003800000 */
.L_x_192:
        /* <DEDUP_REMOVED lines=9> */
.L_x_195:
[----:B------:R-:W-:Y:S05]  /*67a0*/  BSYNC B1 ;  /* 0x0000000000017941 */ /* 0x000fea0003800000 */
.L_x_194:
        /* <DEDUP_REMOVED lines=9> */
.L_x_197:
[----:B------:R-:W-:Y:S05]  /*6840*/  BSYNC B1 ;  /* 0x0000000000017941 */ /* 0x000fea0003800000 */
.L_x_196:
        /* <DEDUP_REMOVED lines=9> */
.L_x_199:
[----:B------:R-:W-:Y:S05]  /*68e0*/  BSYNC B1 ;  /* 0x0000000000017941 */ /* 0x000fea0003800000 */
.L_x_198:
        /* <DEDUP_REMOVED lines=9> */
.L_x_201:
[----:B------:R-:W-:Y:S05]  /*6980*/  BSYNC B1 ;  /* 0x0000000000017941 */ /* 0x000fea0003800000 */
.L_x_200:
        /* <DEDUP_REMOVED lines=9> */
.L_x_203:
[----:B------:R-:W-:Y:S05]  /*6a20*/  BSYNC B1 ;  /* 0x0000000000017941 */ /* 0x000fea0003800000 */
.L_x_202:
        /* <DEDUP_REMOVED lines=9> */
.L_x_205:
[----:B------:R-:W-:Y:S05]  /*6ac0*/  BSYNC B1 ;  /* 0x0000000000017941 */ /* 0x000fea0003800000 */
.L_x_204:
        /* <DEDUP_REMOVED lines=9> */
.L_x_207:
[----:B------:R-:W-:Y:S05]  /*6b60*/  BSYNC B1 ;  /* 0x0000000000017941 */ /* 0x000fea0003800000 */
.L_x_206:
        /* <DEDUP_REMOVED lines=9> */
.L_x_209:
[----:B------:R-:W-:Y:S05]  /*6c00*/  BSYNC B1 ;  /* 0x0000000000017941 */ /* 0x000fea0003800000 */
.L_x_208:
[----:B-----5:R-:W-:Y:S01]  /*6c10*/  SHF.L.U32 R3, R154, 0x10, RZ ;  /* 0x000000109a037819 */ /* 0x020fe200000006ff */
        /* <DEDUP_REMOVED lines=8> */
.L_x_211:
[----:B------:R-:W-:Y:S05]  /*6ca0*/  BSYNC B1 ;  /* 0x0000000000017941 */ /* 0x000fea0003800000 */
.L_x_210:
        /* <DEDUP_REMOVED lines=9> */
.L_x_213:
[----:B------:R-:W-:Y:S05]  /*6d40*/  BSYNC B1 ;  /* 0x0000000000017941 */ /* 0x000fea0003800000 */
.L_x_212:
        /* <DEDUP_REMOVED lines=9> */
.L_x_215:
[----:B------:R-:W-:Y:S05]  /*6de0*/  BSYNC B1 ;  /* 0x0000000000017941 */ /* 0x000fea0003800000 */
.L_x_214:
        /* <DEDUP_REMOVED lines=9> */
.L_x_217:
[----:B------:R-:W-:Y:S05]  /*6e80*/  BSYNC B1 ;  /* 0x0000000000017941 */ /* 0x000fea0003800000 */
.L_x_216:
        /* <DEDUP_REMOVED lines=9> */
.L_x_219:
[----:B------:R-:W-:Y:S05]  /*6f20*/  BSYNC B1 ;  /* 0x0000000000017941 */ /* 0x000fea0003800000 */
.L_x_218:
        /* <DEDUP_REMOVED lines=9> */
.L_x_221:
[----:B------:R-:W-:Y:S05]  /*6fc0*/  BSYNC B1 ;  /* 0x0000000000017941 */ /* 0x000fea0003800000 */
.L_x_220:
        /* <DEDUP_REMOVED lines=9> */
.L_x_223:
[----:B------:R-:W-:Y:S05]  /*7060*/  BSYNC B1 ;  /* 0x0000000000017941 */ /* 0x000fea0003800000 */
.L_x_222:
        /* <DEDUP_REMOVED lines=9> */
.L_x_225:
[----:B------:R-:W-:Y:S05]  /*7100*/  BSYNC B1 ;  /* 0x0000000000017941 */ /* 0x000fea0003800000 */
.L_x_224:
        /* <DEDUP_REMOVED lines=9> */
.L_x_227:
[----:B------:R-:W-:Y:S05]  /*71a0*/  BSYNC B1 ;  /* 0x0000000000017941 */ /* 0x000fea0003800000 */
.L_x_226:
        /* <DEDUP_REMOVED lines=9> */
.L_x_229:
[----:B------:R-:W-:Y:S05]  /*7240*/  BSYNC B1 ;  /* 0x0000000000017941 */ /* 0x000fea0003800000 */
.L_x_228:
        /* <DEDUP_REMOVED lines=9> */
.L_x_231:
[----:B------:R-:W-:Y:S05]  /*72e0*/  BSYNC B1 ;  /* 0x0000000000017941 */ /* 0x000fea0003800000 */
.L_x_230:
        /* <DEDUP_REMOVED lines=9> */
.L_x_233:
[----:B------:R-:W-:Y:S05]  /*7380*/  BSYNC B1 ;  /* 0x0000000000017941 */ /* 0x000fea0003800000 */
.L_x_232:
        /* <DEDUP_REMOVED lines=9> */
.L_x_235:
[----:B------:R-:W-:Y:S05]  /*7420*/  BSYNC B1 ;  /* 0x0000000000017941 */ /* 0x000fea0003800000 */
.L_x_234:
        /* <DEDUP_REMOVED lines=9> */
.L_x_237:
[----:B------:R-:W-:Y:S05]  /*74c0*/  BSYNC B1 ;  /* 0x0000000000017941 */ /* 0x000fea0003800000 */
.L_x_236:
        /* <DEDUP_REMOVED lines=9> */
.L_x_239:
[----:B------:R-:W-:Y:S05]  /*7560*/  BSYNC B1 ;  /* 0x0000000000017941 */ /* 0x000fea0003800000 */
.L_x_238:
        /* <DEDUP_REMOVED lines=9> */
.L_x_241:
[----:B------:R-:W-:Y:S05]  /*7600*/  BSYNC B1 ;  /* 0x0000000000017941 */ /* 0x000fea0003800000 */
.L_x_240:
        /* <DEDUP_REMOVED lines=9> */
.L_x_243:
[----:B------:R-:W-:Y:S05]  /*76a0*/  BSYNC B1 ;  /* 0x0000000000017941 */ /* 0x000fea0003800000 */
.L_x_242:
        /* <DEDUP_REMOVED lines=9> */
.L_x_245:
[----:B------:R-:W-:Y:S05]  /*7740*/  BSYNC B1 ;  /* 0x0000000000017941 */ /* 0x000fea0003800000 */
.L_x_244:
        /* <DEDUP_REMOVED lines=9> */
.L_x_247:
[----:B------:R-:W-:Y:S05]  /*77e0*/  BSYNC B1 ;  /* 0x0000000000017941 */ /* 0x000fea0003800000 */
.L_x_246:
        /* <DEDUP_REMOVED lines=9> */
.L_x_249:
[----:B------:R-:W-:Y:S05]  /*7880*/  BSYNC B1 ;  /* 0x0000000000017941 */ /* 0x000fea0003800000 */
.L_x_248:
        /* <DEDUP_REMOVED lines=9> */
.L_x_251:
[----:B------:R-:W-:Y:S05]  /*7920*/  BSYNC B1 ;  /* 0x0000000000017941 */ /* 0x000fea0003800000 */
.L_x_250:
        /* <DEDUP_REMOVED lines=9> */
.L_x_253:
[----:B------:R-:W-:Y:S05]  /*79c0*/  BSYNC B1 ;  /* 0x0000000000017941 */ /* 0x000fea0003800000 */
.L_x_252:
        /* <DEDUP_REMOVED lines=9> */
.L_x_255:
[----:B------:R-:W-:Y:S05]  /*7a60*/  BSYNC B1 ;  /* 0x0000000000017941 */ /* 0x000fea0003800000 */
.L_x_254:
        /* <DEDUP_REMOVED lines=9> */
.L_x_257:
[----:B------:R-:W-:Y:S05]  /*7b00*/  BSYNC B1 ;  /* 0x0000000000017941 */ /* 0x000fea0003800000 */
.L_x_256:
        /* <DEDUP_REMOVED lines=9> */
.L_x_259:
[----:B------:R-:W-:Y:S05]  /*7ba0*/  BSYNC B1 ;  /* 0x0000000000017941 */ /* 0x000fea0003800000 */
.L_x_258:
        /* <DEDUP_REMOVED lines=9> */
.L_x_261:
[----:B------:R-:W-:Y:S05]  /*7c40*/  BSYNC B1 ;  /* 0x0000000000017941 */ /* 0x000fea0003800000 */
.L_x_260:
        /* <DEDUP_REMOVED lines=9> */
.L_x_263:
[----:B------:R-:W-:Y:S05]  /*7ce0*/  BSYNC B1 ;  /* 0x0000000000017941 */ /* 0x000fea0003800000 */
.L_x_262:
        /* <DEDUP_REMOVED lines=9> */
.L_x_265:
[----:B------:R-:W-:Y:S05]  /*7d80*/  BSYNC B1 ;  /* 0x0000000000017941 */ /* 0x000fea0003800000 */
.L_x_264:
        /* <DEDUP_REMOVED lines=9> */
.L_x_267:
[----:B------:R-:W-:Y:S05]  /*7e20*/  BSYNC B1 ;  /* 0x0000000000017941 */ /* 0x000fea0003800000 */
.L_x_266:
        /* <DEDUP_REMOVED lines=9> */
.L_x_269:
[----:B------:R-:W-:Y:S05]  /*7ec0*/  BSYNC B1 ;  /* 0x0000000000017941 */ /* 0x000fea0003800000 */
.L_x_268:
        /* <DEDUP_REMOVED lines=9> */
.L_x_271:
[----:B------:R-:W-:Y:S05]  /*7f60*/  BSYNC B1 ;  /* 0x0000000000017941 */ /* 0x000fea0003800000 */
.L_x_270:
        /* <DEDUP_REMOVED lines=9> */
.L_x_273:
[----:B------:R-:W-:Y:S05]  /*8000*/  BSYNC B1 ;  /* 0x0000000000017941 */ /* 0x000fea0003800000 */
.L_x_272:
        /* <DEDUP_REMOVED lines=9> */
.L_x_275:
[----:B------:R-:W-:Y:S05]  /*80a0*/  BSYNC B1 ;  /* 0x0000000000017941 */ /* 0x000fea0003800000 */
.L_x_274:
        /* <DEDUP_REMOVED lines=9> */
.L_x_277:
[----:B------:R-:W-:Y:S05]  /*8140*/  BSYNC B1 ;  /* 0x0000000000017941 */ /* 0x000fea0003800000 */
.L_x_276:
        /* <DEDUP_REMOVED lines=9> */
.L_x_279:
[----:B------:R-:W-:Y:S05]  /*81e0*/  BSYNC B1 ;  /* 0x0000000000017941 */ /* 0x000fea0003800000 */
.L_x_278:
[----:B0----5:R-:W-:Y:S01]  /*81f0*/  IMAD.U32 R3, R154, 0x10000, RZ ;  /* 0x000100009a037824 */ /* 0x021fe200078e00ff */
[----:B------:R-:W-:Y:S01]  /*8200*/  ISETP.GT.AND P2, PT, R0, 0x78, P1 ;  /* 0x000000780000780c */ /* 0x000fe20000f44270 */
[----:B------:R-:W-:Y:S02]  /*8210*/  BSSY B1, `(.L_x_280) ;  /* 0x0000007000017945 */ /* 0x000fe40003800000 */
[----:B-1----:R-:W-:-:S04]  /*8220*/  FMUL R4, R3, R156 ;  /* 0x0000009c03047220 */ /* 0x002fc80000400000 */
[----:B------:R-:W-:-:S05]  /*8230*/  FFMA R4, R85, R155, R4 ;  /* 0x0000009b55047223 */ /* 0x000fca0000000004 */
[----:B------:R-:W-:-:S05]  /*8240*/  F2FP.BF16.F32.PACK_AB R4, RZ, R4 ;  /* 0x00000004ff04723e */ /* 0x000fca00000010ff */
[----:B------:R0:W-:Y:S01]  /*8250*/  @P0 STG.E.U16 desc[UR36][R6.64+0xf2], R4 ;  /* 0x0000f20406000986 */ /* 0x0001e2000c101524 */
[----:B------:R-:W-:Y:S05]  /*8260*/  @!P2 BRA `(.L_x_281) ;  /* 0x000000000004a947 */ /* 0x000fea0003800000 */
[----:B------:R1:W5:Y:S02]  /*8270*/  LDG.E.LTC128B.U16 R154, desc[UR36][R10.64+0xf0] ;  /* 0x0000f0240a9a7981 */ /* 0x000364000c1e1520 */
.L_x_281:
[----:B------:R-:W-:Y:S05]  /*8280*/  BSYNC B1 ;  /* 0x0000000000017941 */ /* 0x000fea0003800000 */
.L_x_280:
[----:B-----5:R-:W-:Y:S01]  /*8290*/  IMAD.U32 R3, R154, 0x10000, RZ ;  /* 0x000100009a037824 */ /* 0x020fe200078e00ff */
[----:B------:R-:W-:Y:S01]  /*82a0*/  ISETP.GT.AND P1, PT, R0, 0x79, P1 ;  /* 0x000000790000780c */ /* 0x000fe20000f24270 */
[----:B0-----:R-:W-:Y:S01]  /*82b0*/  @P2 IMAD.MOV.U32 R4, RZ, RZ, R8 ;  /* 0x000000ffff042224 */ /* 0x001fe200078e0008 */
[----:B------:R-:W-:Y:S01]  /*82c0*/  BSSY B1, `(.L_x_282) ;  /* 0x0000008000017945 */ /* 0x000fe20003800000 */
[----:B------:R-:W-:Y:S01]  /*82d0*/  FMUL R3, R3, R156 ;  /* 0x0000009c03037220 */ /* 0x000fe20000400000 */
[----:B------:R-:W-:-:S03]  /*82e0*/  @P2 IMAD.MOV.U32 R5, RZ, RZ, R9 ;  /* 0x000000ffff052224 */ /* 0x000fc600078e0009 */
[----:B------:R-:W-:-:S05]  /*82f0*/  FFMA R3, R86, R155, R3 ;  /* 0x0000009b56037223 */ /* 0x000fca0000000003 */
[----:B------:R-:W-:-:S05]  /*8300*/  F2FP.BF16.F32.PACK_AB R3, RZ, R3 ;  /* 0x00000003ff03723e */ /* 0x000fca00000010ff */
[----:B------:R0:W-:Y:S01]  /*8310*/  @P2 STG.E.U16 desc[UR36][R4.64+0xf0], R3 ;  /* 0x0000f00304002986 */ /* 0x0001e2000c101524 */
[----:B------:R-:W-:Y:S05]  /*8320*/  @!P1 BRA `(.L_x_283) ;  /* 0x0000000000049947 */ /* 0x000fea0003800000 */
[----:B------:R0:W5:Y:S02]  /*8330*/  LDG.E.LTC128B.U16 R154, desc[UR36][R10.64+0xf2] ;  /* 0x0000f2240a9a7981 */ /* 0x000164000c1e1520 */
.L_x_283:
[----:B------:R-:W-:Y:S05]  /*8340*/  BSYNC B1 ;  /* 0x0000000000017941 */ /* 0x000fea0003800000 */
.L_x_282:
[----:B------:R-:W-:Y:S05]  /*8350*/  @!P1 BRA `(.L_x_284) ;  /* 0x00000024004c9947 */ /* 0x000fea0003800000 */
[----:B0----5:R-:W-:-:S05]  /*8360*/  SHF.L.U32 R3, R154, 0x10, RZ ;  /* 0x000000109a037819 */ /* 0x021fca00000006ff */
[----:B------:R-:W-:-:S04]  /*8370*/  FMUL R0, R3, R156 ;  /* 0x0000009c03007220 */ /* 0x000fc80000400000 */
[----:B------:R-:W-:-:S05]  /*8380*/  FFMA R0, R87, R155, R0 ;  /* 0x0000009b57007223 */ /* 0x000fca0000000000 */
[----:B------:R-:W-:-:S05]  /*8390*/  F2FP.BF16.F32.PACK_AB R0, RZ, R0 ;  /* 0x00000000ff00723e */ /* 0x000fca00000010ff */
[----:B------:R0:W-:Y:S01]  /*83a0*/  STG.E.U16 desc[UR36][R8.64+0xf2], R0 ;  /* 0x0000f20008007986 */ /* 0x0001e2000c101524 */
[----:B------:R-:W-:Y:S05]  /*83b0*/  BRA `(.L_x_284) ;  /* 0x0000002400347947 */ /* 0x000fea0003800000 */
.L_x_33:
[----:B------:R-:W-:Y:S01]  /*83c0*/  ULDC.64 UR4, c[0x0][0x5c0] ;  /* 0x0001700000047ab9 */ /* 0x000fe20000000a00 */
[-C--:B------:R-:W-:Y:S01]  /*83d0*/  FMUL R88, R88, R155.reuse ;  /* 0x0000009b58587220 */ /* 0x080fe20000400000 */
[----:B------:R-:W-:Y:S01]  /*83e0*/  LEA R6, P0, R168, UR4, 0x1 ;  /* 0x00000004a8067c11 */ /* 0x000fe2000f8008ff */
[----:B------:R-:W-:Y:S01]  /*83f0*/  IMAD.SHL.U32 R11, R4, 0x10, RZ ;  /* 0x00000010040b7824 */ /* 0x000fe200078e00ff */
[----:B------:R-:W-:Y:S01]  /*8400*/  ISETP.GT.AND P2, PT, R0, 0x1, P3 ;  /* 0x000000010000780c */ /* 0x000fe20001f44270 */
[-C--:B------:R-:W-:Y:S01]  /*8410*/  FMUL R89, R89, R155.reuse ;  /* 0x0000009b59597220 */ /* 0x080fe20000400000 */
[----:B------:R-:W-:Y:S01]  /*8420*/  LEA.HI.X R7, R168, UR5, R167, 0x1, P0 ;  /* 0x00000005a8077c11 */ /* 0x000fe200080f0ca7 */
[-C--:B------:R-:W-:Y:S01]  /*8430*/  FMUL R90, R90, R155.reuse ;  /* 0x0000009b5a5a7220 */ /* 0x080fe20000400000 */
[----:B------:R-:W-:Y:S01]  /*8440*/  ISETP.GT.AND P0, PT, R3, 0x8, PT ;  /* 0x000000080300780c */ /* 0x000fe20003f04270 */
[-C--:B------:R-:W-:Y:S01]  /*8450*/  FMUL R91, R91, R155.reuse ;  /* 0x0000009b5b5b7220 */ /* 0x080fe20000400000 */
[----:B------:R-:W-:Y:S01]  /*8460*/  F2FP.BF16.F32.PACK_AB R88, RZ, R88 ;  /* 0x00000058ff58723e */ /* 0x000fe200000010ff */
[-C--:B------:R-:W-:Y:S01]  /*8470*/  FMUL R92, R92, R155.reuse ;  /* 0x0000009b5c5c7220 */ /* 0x080fe20000400000 */
[----:B------:R-:W-:Y:S01]  /*8480*/  ISETP.GT.AND P4, PT, R0, RZ, P0 ;  /* 0x000000ff0000720c */ /* 0x000fe20000784270 */
[-C--:B------:R-:W-:Y:S01]  /*8490*/  FMUL R93, R93, R155.reuse ;  /* 0x0000009b5d5d7220 */ /* 0x080fe20000400000 */
[----:B------:R-:W-:Y:S01]  /*84a0*/  SHF.L.U64.HI R9, R4, 0x4, R5 ;  /* 0x0000000404097819 */ /* 0x000fe20000010205 */
[----:B------:R-:W-:Y:S01]  /*84b0*/  @P1 STG.E.U16 desc[UR36][R6.64], R88 ;  /* 0x0000005806001986 */ /* 0x000fe2000c101524 */
[----:B------:R-:W-:Y:S01]  /*84c0*/  IADD3 R12, P5, R11, R6, RZ ;  /* 0x000000060b0c7210 */ /* 0x000fe20007fbe0ff */
[-C--:B------:R-:W-:Y:S01]  /*84d0*/  FMUL R94, R94, R155.reuse ;  /* 0x0000009b5e5e7220 */ /* 0x080fe20000400000 */
[----:B------:R-:W-:Y:S01]  /*84e0*/  ISETP.GT.AND P1, PT, R0, 0x1, P0 ;  /* 0x000000010000780c */ /* 0x000fe20000724270 */
[----:B------:R-:W-:Y:S01]  /*84f0*/  FMUL R95, R95, R155 ;  /* 0x0000009b5f5f7220 */ /* 0x000fe20000400000 */
[----:B------:R-:W-:Y:S01]  /*8500*/  F2FP.BF16.F32.PACK_AB R89, RZ, R89 ;  /* 0x00000059ff59723e */ /* 0x000fe200000010ff */
[----:B------:R-:W-:Y:S01]  /*8510*/  IMAD.X R13, R9, 0x1, R7, P5 ;  /* 0x00000001090d7824 */ /* 0x000fe200028e0607 */
[----:B------:R-:W-:Y:S01]  /*8520*/  F2FP.BF16.F32.PACK_AB R90, RZ, R90 ;  /* 0x0000005aff5a723e */ /* 0x000fe200000010ff */
[----:B------:R-:W-:Y:S01]  /*8530*/  FMUL R96, R96, R155 ;  /* 0x0000009b60607220 */ /* 0x000fe20000400000 */
[----:B------:R-:W-:Y:S01]  /*8540*/  F2FP.BF16.F32.PACK_AB R91, RZ, R91 ;  /* 0x0000005bff5b723e */ /* 0x000fe200000010ff */
[----:B------:R-:W-:Y:S01]  /*8550*/  @P2 STG.E.U16 desc[UR36][R6.64+0x2], R89 ;  /* 0x0000025906002986 */ /* 0x000fe2000c101524 */
[C---:B------:R-:W-:Y:S01]  /*8560*/  ISETP.GT.AND P5, PT, R0.reuse, 0x9, P3 ;  /* 0x000000090000780c */ /* 0x040fe20001fa4270 */
[-C--:B------:R-:W-:Y:S01]  /*8570*/  FMUL R97, R97, R155.reuse ;  /* 0x0000009b61617220 */ /* 0x080fe20000400000 */
[C---:B------:R-:W-:Y:S01]  /*8580*/  ISETP.GT.AND P2, PT, R0.reuse, 0x8, P0 ;  /* 0x000000080000780c */ /* 0x040fe20000744270 */
[----:B------:R-:W-:Y:S01]  /*8590*/  @P4 STG.E.U16 desc[UR36][R12.64], R90 ;  /* 0x0000005a0c004986 */ /* 0x000fe2000c101524 */
[----:B------:R-:W-:Y:S01]  /*85a0*/  ISETP.GT.AND P4, PT, R0, 0x8, P3 ;  /* 0x000000080000780c */ /* 0x000fe20001f84270 */
[-C--:B------:R-:W-:Y:S01]  /*85b0*/  FMUL R98, R98, R155.reuse ;  /* 0x0000009b62627220 */ /* 0x080fe20000400000 */
[----:B------:R-:W-:Y:S01]  /*85c0*/  F2FP.BF16.F32.PACK_AB R92, RZ, R92 ;  /* 0x0000005cff5c723e */ /* 0x000fe200000010ff */
[----:B------:R-:W-:Y:S01]  /*85d0*/  @P1 STG.E.U16 desc[UR36][R12.64+0x2], R91 ;  /* 0x0000025b0c001986 */ /* 0x000fe2000c101524 */
[----:B------:R-:W-:Y:S01]  /*85e0*/  ISETP.GT.AND P1, PT, R0, 0x9, P0 ;  /* 0x000000090000780c */ /* 0x000fe20000724270 */
[----:B------:R-:W-:Y:S01]  /*85f0*/  FMUL R99, R99, R155 ;  /* 0x0000009b63637220 */ /* 0x000fe20000400000 */
[----:B------:R-:W-:Y:S01]  /*8600*/  F2FP.BF16.F32.PACK_AB R93, RZ, R93 ;  /* 0x0000005dff5d723e */ /* 0x000fe200000010ff */
[-C--:B------:R-:W-:Y:S01]  /*8610*/  FMUL R100, R100, R155.reuse ;  /* 0x0000009b64647220 */ /* 0x080fe20000400000 */
[----:B------:R-:W-:Y:S01]  /*8620*/  F2FP.BF16.F32.PACK_AB R94, RZ, R94 ;  /* 0x0000005eff5e723e */ /* 0x000fe200000010ff */
[----:B------:R-:W-:Y:S01]  /*8630*/  FMUL R101, R101, R155 ;  /* 0x0000009b65657220 */ /* 0x000fe20000400000 */
[----:B------:R-:W-:Y:S01]  /*8640*/  F2FP.BF16.F32.PACK_AB R95, RZ, R95 ;  /* 0x0000005fff5f723e */ /* 0x000fe200000010ff */
[-C--:B------:R-:W-:Y:S01]  /*8650*/  FMUL R102, R102, R155.reuse ;  /* 0x0000009b66667220 */ /* 0x080fe20000400000 */
[----:B------:R-:W-:Y:S01]  /*8660*/  F2FP.BF16.F32.PACK_AB R96, RZ, R96 ;  /* 0x00000060ff60723e */ /* 0x000fe200000010ff */
[----:B------:R-:W-:Y:S01]  /*8670*/  @P4 STG.E.U16 desc[UR36][R6.64+0x10], R92 ;  /* 0x0000105c06004986 */ /* 0x000fe2000c101524 */
[C---:B------:R-:W-:Y:S01]  /*8680*/  ISETP.GT.AND P4, PT, R0.reuse, 0x10, P3 ;  /* 0x000000100000780c */ /* 0x040fe20001f84270 */
[----:B------:R-:W-:Y:S01]  /*8690*/  FMUL R103, R103, R155 ;  /* 0x0000009b67677220 */ /* 0x000fe20000400000 */
[----:B------:R-:W-:Y:S01]  /*86a0*/  F2FP.BF16.F32.PACK_AB R97, RZ, R97 ;  /* 0x00000061ff61723e */ /* 0x000fe200000010ff */
[----:B------:R-:W-:Y:S01]  /*86b0*/  @P5 STG.E.U16 desc[UR36][R6.64+0x12], R93 ;  /* 0x0000125d06005986 */ /* 0x000fe2000c101524 */
[----:B------:R-:W-:Y:S01]  /*86c0*/  ISETP.GT.AND P5, PT, R0, 0x11, P0 ;  /* 0x000000110000780c */ /* 0x000fe200007a4270 */
        /* <DEDUP_REMOVED lines=74> */
[----:B------:R-:W-:Y:S01]  /*8b70*/  FMUL R125, R125, R155 ;  /* 0x0000009b7d7d7220 */ /* 0x000fe20000400000 */
[----:B------:R-:W-:Y:S01]  /*8b80*/  F2FP.BF16.F32.PACK_AB R119, RZ, R119 ;  /* 0x00000077ff77723e */ /* 0x000fe200000010ff */
[-C--:B------:R-:W-:Y:S01]  /*8b90*/  FMUL R126, R126, R155.reuse ;  /* 0x0000009b7e7e7220 */ /* 0x080fe20000400000 */
[----:B------:R-:W-:Y:S01]  /*8ba0*/  F2FP.BF16.F32.PACK_AB R120, RZ, R120 ;  /* 0x00000078ff78723e */ /* 0x000fe200000010ff */
        /* <DEDUP_REMOVED lines=66> */
[----:B------:R-:W-:Y:S01]  /*8fd0*/  IMAD.SHL.U32 R23, R4, 0x100, RZ ;  /* 0x0000010004177824 */ /* 0x000fe200078e00ff */
[----:B------:R-:W-:Y:S01]  /*8fe0*/  F2FP.BF16.F32.PACK_AB R140, RZ, R140 ;  /* 0x0000008cff8c723e */ /* 0x000fe200000010ff */
[----:B------:R-:W-:Y:S01]  /*8ff0*/  @P1 STG.E.U16 desc[UR36][R6.64+0x90], R124 ;  /* 0x0000907c06001986 */ /* 0x000fe2000c101524 */
[----:B------:R-:W-:Y:S01]  /*9000*/  ISETP.GT.AND P1, PT, R0, 0x50, P3 ;  /* 0x000000500000780c */ /* 0x000fe20001f24270 */
[----:B------:R-:W-:Y:S01]  /*9010*/  FMUL R146, R146, R155 ;  /* 0x0000009b92927220 */ /* 0x000fe20000400000 */
[----:B------:R-:W-:Y:S01]  /*9020*/  F2FP.BF16.F32.PACK_AB R141, RZ, R141 ;  /* 0x0000008dff8d723e */ /* 0x000fe200000010ff */
[----:B------:R-:W-:Y:S01]  /*9030*/  @P2 STG.E.U16 desc[UR36][R6.64+0x92], R125 ;  /* 0x0000927d06002986 */ /* 0x000fe2000c101524 */
[C---:B------:R-:W-:Y:S01]  /*9040*/  ISETP.GT.AND P2, PT, R0.reuse, 0x51, P3 ;  /* 0x000000510000780c */ /* 0x040fe20001f44270 */
[-C--:B------:R-:W-:Y:S01]  /*9050*/  FMUL R147, R147, R155.reuse ;  /* 0x0000009b93937220 */ /* 0x080fe20000400000 */
        /* <DEDUP_REMOVED lines=11> */
[-C--:B------:R-:W-:Y:S01]  /*9110*/  FMUL R150, R150, R155.reuse ;  /* 0x0000009b96967220 */ /* 0x080fe20000400000 */
[----:B------:R-:W-:Y:S01]  /*9120*/  SHF.L.U64.HI R21, R4, 0x8, R5 ;  /* 0x0000000804157819 */ /* 0x000fe20000010205 */
[----:B------:R-:W-:Y:S01]  /*9130*/  @P2 STG.E.U16 desc[UR36][R6.64+0xa2], R129 ;  /* 0x0000a28106002986 */ /* 0x000fe2000c101524 */
[C---:B------:R-:W-:Y:S01]  /*9140*/  ISETP.GT.AND P2, PT, R0.reuse, 0x59, P3 ;  /* 0x000000590000780c */ /* 0x040fe20001f44270 */
        /* <DEDUP_REMOVED lines=58> */
[----:B------:R-:W-:Y:S01]  /*94f0*/  @P2 STG.E.U16 desc[UR36][R12.64+0xd0], R142 ;  /* 0x0000d08e0c002986 */ /* 0x000fe2000c101524 */
[----:B------:R-:W-:Y:S01]  /*9500*/  F2FP.BF16.F32.PACK_AB R34, RZ, R34 ;  /* 0x00000022ff22723e */ /* 0x000fe200000010ff */
[----:B------:R-:W-:Y:S01]  /*9510*/  FMUL R40, R40, R155 ;  /* 0x0000009b28287220 */ /* 0x000fe20000400000 */
[----:B------:R-:W-:Y:S01]  /*9520*/  F2FP.BF16.F32.PACK_AB R35, RZ, R35 ;  /* 0x00000023ff23723e */ /* 0x000fe200000010ff */
        /* <DEDUP_REMOVED lines=8> */
[----:B------:R-:W-:Y:S01]  /*95b0*/  @P1 IMAD.MOV.U32 R4, RZ, RZ, R6 ;  /* 0x000000ffff041224 */ /* 0x000fe200078e0006 */
[----:B------:R-:W-:Y:S01]  /*95c0*/  F2FP.BF16.F32.PACK_AB R38, RZ, R38 ;  /* 0x00000026ff26723e */ /* 0x000fe200000010ff */
[----:B------:R-:W-:Y:S01]  /*95d0*/  @P1 IMAD.MOV.U32 R5, RZ, RZ, R7 ;  /* 0x000000ffff051224 */ /* 0x000fe200078e0007 */
[----:B------:R-:W-:Y:S01]  /*95e0*/  F2FP.BF16.F32.PACK_AB R39, RZ, R39 ;  /* 0x00000027ff27723e */ /* 0x000fe200000010ff */
[-C--:B------:R-:W-:Y:S01]  /*95f0*/  FMUL R43, R43, R155.reuse ;  /* 0x0000009b2b2b7220 */ /* 0x080fe20000400000 */
[----:B------:R-:W-:Y:S01]  /*9600*/  F2FP.BF16.F32.PACK_AB R40, RZ, R40 ;  /* 0x00000028ff28723e */ /* 0x000fe200000010ff */
[-C--:B------:R-:W-:Y:S01]  /*9610*/  FMUL R44, R44, R155.reuse ;  /* 0x0000009b2c2c7220 */ /* 0x080fe20000400000 */
[----:B------:R0:W-:Y:S01]  /*9620*/  @P1 STG.E.U16 desc[UR36][R4.64+0xe2], R145 ;  /* 0x0000e29104001986 */ /* 0x0001e2000c101524 */
[----:B------:R-:W-:Y:S01]  /*9630*/  IADD3 R14, P1, P2, R11, R6, R23 ;  /* 0x000000060b0e7210 */ /* 0x000fe20007a3e017 */
[----:B------:R-:W-:Y:S01]  /*9640*/  FMUL R45, R45, R155 ;  /* 0x0000009b2d2d7220 */ /* 0x000fe20000400000 */
[----:B------:R-:W-:Y:S01]  /*9650*/  F2FP.BF16.F32.PACK_AB R41, RZ, R41 ;  /* 0x00000029ff29723e */ /* 0x000fe200000010ff */
[----:B------:R-:W-:Y:S01]  /*9660*/  FMUL R46, R46, R155 ;  /* 0x0000009b2e2e7220 */ /* 0x000fe20000400000 */
[----:B------:R-:W-:Y:S01]  /*9670*/  IADD3.X R15, R9, R7, R21, P1, P2 ;  /* 0x00000007090f7210 */ /* 0x000fe20000fe4415 */
[-C--:B------:R-:W-:Y:S01]  /*9680*/  FMUL R47, R47, R155.reuse ;  /* 0x0000009b2f2f7220 */ /* 0x080fe20000400000 */
[C---:B------:R-:W-:Y:S01]  /*9690*/  ISETP.GT.AND P1, PT, R3.reuse, 0x80, PT ;  /* 0x000000800300780c */ /* 0x040fe20003f24270 */
[-C--:B------:R-:W-:Y:S01]  /*96a0*/  FMUL R48, R48, R155.reuse ;  /* 0x0000009b30307220 */ /* 0x080fe20000400000 */
[----:B------:R-:W-:Y:S01]  /*96b0*/  ISETP.GT.AND P2, PT, R3, 0x88, PT ;  /* 0x000000880300780c */ /* 0x000fe20003f44270 */
[----:B------:R-:W-:Y:S01]  /*96c0*/  FMUL R49, R49, R155 ;  /* 0x0000009b31317220 */ /* 0x000fe20000400000 */
[----:B------:R-:W-:Y:S01]  /*96d0*/  F2FP.BF16.F32.PACK_AB R42, RZ, R42 ;  /* 0x0000002aff2a723e */ /* 0x000fe200000010ff */
[----:B0-----:R-:W-:Y:S01]  /*96e0*/  @P5 IMAD.MOV.U32 R4, RZ, RZ, R12 ;  /* 0x000000ffff045224 */ /* 0x001fe200078e000c */
[----:B------:R-:W-:Y:S01]  /*96f0*/  F2FP.BF16.F32.PACK_AB R43, RZ, R43 ;  /* 0x0000002bff2b723e */ /* 0x000fe200000010ff */
[----:B------:R-:W-:Y:S01]  /*9700*/  @P5 IMAD.MOV.U32 R5, RZ, RZ, R13 ;  /* 0x000000ffff055224 */ /* 0x000fe200078e000d */
[----:B------:R-:W-:Y:S01]  /*9710*/  F2FP.BF16.F32.PACK_AB R44, RZ, R44 ;  /* 0x0000002cff2c723e */ /* 0x000fe200000010ff */
[----:B------:R-:W-:Y:S01]  /*9720*/  FMUL R50, R50, R155 ;  /* 0x0000009b32327220 */ /* 0x000fe20000400000 */
[----:B------:R-:W-:Y:S01]  /*9730*/  F2FP.BF16.F32.PACK_AB R45, RZ, R45 ;  /* 0x0000002dff2d723e */ /* 0x000fe200000010ff */
[-C--:B------:R-:W-:Y:S01]  /*9740*/  FMUL R51, R51, R155.reuse ;  /* 0x0000009b33337220 */ /* 0x080fe20000400000 */
[----:B------:R0:W-:Y:S01]  /*9750*/  @P5 STG.E.U16 desc[UR36][R4.64+0xe0], R146 ;  /* 0x0000e09204005986 */ /* 0x0001e2000c101524 */
[----:B------:R-:W-:Y:S01]  /*9760*/  ISETP.GT.AND P5, PT, R0, 0x78, P3 ;  /* 0x000000780000780c */ /* 0x000fe20001fa4270 */
[-C--:B------:R-:W-:Y:S01]  /*9770*/  FMUL R52, R52, R155.reuse ;  /* 0x0000009b34347220 */ /* 0x080fe20000400000 */
[C---:B------:R-:W-:Y:S01]  /*9780*/  ISETP.GT.AND P3, PT, R0.reuse, 0x79, P3 ;  /* 0x000000790000780c */ /* 0x040fe20001f64270 */
[----:B------:R-:W-:Y:S01]  /*9790*/  @P4 STG.E.U16 desc[UR36][R12.64+0xe2], R147 ;  /* 0x0000e2930c004986 */ /* 0x000fe2000c101524 */
[C---:B------:R-:W-:Y:S01]  /*97a0*/  ISETP.GT.AND P4, PT, R0.reuse, 0x78, P0 ;  /* 0x000000780000780c */ /* 0x040fe20000784270 */
[-C--:B------:R-:W-:Y:S01]  /*97b0*/  FMUL R53, R53, R155.reuse ;  /* 0x0000009b35357220 */ /* 0x080fe20000400000 */
[----:B------:R-:W-:Y:S01]  /*97c0*/  ISETP.GT.AND P0, PT, R0, 0x79, P0 ;  /* 0x000000790000780c */ /* 0x000fe20000704270 */
[-C--:B------:R-:W-:Y:S01]  /*97d0*/  FMUL R54, R54, R155.reuse ;  /* 0x0000009b36367220 */ /* 0x080fe20000400000 */
[----:B------:R-:W-:Y:S01]  /*97e0*/  F2FP.BF16.F32.PACK_AB R46, RZ, R46 ;  /* 0x0000002eff2e723e */ /* 0x000fe200000010ff */
[----:B------:R-:W-:Y:S01]  /*97f0*/  FMUL R55, R55, R155 ;  /* 0x0000009b37377220 */ /* 0x000fe20000400000 */
[----:B------:R-:W-:Y:S01]  /*9800*/  F2FP.BF16.F32.PACK_AB R47, RZ, R47 ;  /* 0x0000002fff2f723e */ /* 0x000fe200000010ff */
[-C--:B------:R-:W-:Y:S01]  /*9810*/  FMUL R56, R56, R155.reuse ;  /* 0x0000009b38387220 */ /* 0x080fe20000400000 */
[----:B------:R-:W-:Y:S01]  /*9820*/  F2FP.BF16.F32.PACK_AB R48, RZ, R48 ;  /* 0x00000030ff30723e */ /* 0x000fe200000010ff */
[----:B------:R-:W-:Y:S01]  /*9830*/  @P5 STG.E.U16 desc[UR36][R6.64+0xf0], R148 ;  /* 0x0000f09406005986 */ /* 0x000fe2000c101524 */
[----:B0-----:R-:W-:Y:S01]  /*9840*/  IADD3 R4, P5, R23, R6, RZ ;  /* 0x0000000617047210 */ /* 0x001fe20007fbe0ff */
[----:B------:R-:W-:Y:S01]  /*9850*/  FMUL R57, R57, R155 ;  /* 0x0000009b39397220 */ /* 0x000fe20000400000 */
[----:B------:R-:W-:Y:S01]  /*9860*/  F2FP.BF16.F32.PACK_AB R49, RZ, R49 ;  /* 0x00000031ff31723e */ /* 0x000fe200000010ff */
[----:B------:R0:W-:Y:S01]  /*9870*/  @P3 STG.E.U16 desc[UR36][R6.64+0xf2], R149 ;  /* 0x0000f29506003986 */ /* 0x0001e2000c101524 */
[C---:B------:R-:W-:Y:S01]  /*9880*/  ISETP.GT.AND P3, PT, R0.reuse, RZ, P1 ;  /* 0x000000ff0000720c */ /* 0x040fe20000f64270 */
[----:B------:R-:W-:Y:S01]  /*9890*/  IMAD.X R5, R21, 0x1, R7, P5 ;  /* 0x0000000115057824 */ /* 0x000fe200028e0607 */
[C---:B------:R-:W-:Y:S01]  /*98a0*/  ISETP.GT.AND P5, PT, R0.reuse, RZ, P2 ;  /* 0x000000ff0000720c */ /* 0x040fe200017a4270 */
        /* <DEDUP_REMOVED lines=11> */
[-C--:B0-----:R-:W-:Y:S01]  /*9960*/  IADD3 R6, P3, R11, R4.reuse, RZ ;  /* 0x000000040b067210 */ /* 0x081fe20007f7e0ff */
[----:B------:R-:W-:Y:S01]  /*9970*/  FMUL R61, R61, R155 ;  /* 0x0000009b3d3d7220 */ /* 0x000fe20000400000 */
[----:B------:R-:W-:Y:S01]  /*9980*/  F2FP.BF16.F32.PACK_AB R53, RZ, R53 ;  /* 0x00000035ff35723e */ /* 0x000fe200000010ff */
[----:B------:R-:W-:Y:S01]  /*9990*/  @P4 STG.E.U16 desc[UR36][R4.64+0x2], R25 ;  /* 0x0000021904004986 */ /* 0x000fe2000c101524 */
[----:B------:R-:W-:Y:S01]  /*99a0*/  IADD3 R10, P4, R11, R4, RZ ;  /* 0x000000040b0a7210 */ /* 0x000fe20007f9e0ff */
[C-C-:B------:R-:W-:Y:S01]  /*99b0*/  IMAD.X R7, R9.reuse, 0x1, R5.reuse, P3 ;  /* 0x0000000109077824 */ /* 0x140fe200018e0605 */
[----:B------:R-:W-:Y:S01]  /*99c0*/  ISETP.GT.AND P3, PT, R0, 0x9, P2 ;  /* 0x000000090000780c */ /* 0x000fe20001764270 */
[-C--:B------:R-:W-:Y:S01]  /*99d0*/  FMUL R62, R62, R155.reuse ;  /* 0x0000009b3e3e7220 */ /* 0x080fe20000400000 */
[----:B------:R-:W-:Y:S01]  /*99e0*/  F2FP.BF16.F32.PACK_AB R54, RZ, R54 ;  /* 0x00000036ff36723e */ /* 0x000fe200000010ff */
[----:B------:R-:W-:Y:S01]  /*99f0*/  IMAD.X R11, R9, 0x1, R5, P4 ;  /* 0x00000001090b7824 */ /* 0x000fe200020e0605 */
[----:B------:R-:W-:Y:S01]  /*9a00*/  ISETP.GT.AND P4, PT, R0, 0x8, P1 ;  /* 0x000000080000780c */ /* 0x000fe20000f84270 */
[----:B------:R-:W-:Y:S01]  /*9a10*/  FMUL R63, R63, R155 ;  /* 0x0000009b3f3f7220 */ /* 0x000fe20000400000 */
[----:B------:R-:W-:Y:S01]  /*9a20*/  F2FP.BF16.F32.PACK_AB R55, RZ, R55 ;  /* 0x00000037ff37723e */ /* 0x000fe200000010ff */
[-C--:B------:R-:W-:Y:S01]  /*9a30*/  FMUL R64, R64, R155.reuse ;  /* 0x0000009b40407220 */ /* 0x080fe20000400000 */
        /* <DEDUP_REMOVED lines=8> */
[-C--:B------:R-:W-:Y:S01]  /*9ac0*/  FMUL R67, R67, R155.reuse ;  /* 0x0000009b43437220 */ /* 0x080fe20000400000 */
[----:B------:R-:W-:Y:S01]  /*9ad0*/  @P4 STG.E.U16 desc[UR36][R4.64+0x10], R28 ;  /* 0x0000101c04004986 */ /* 0x000fe2000c101524 */
[----:B------:R-:W-:Y:S01]  /*9ae0*/  ISETP.GT.AND P4, PT, R0, 0x10, P1 ;  /* 0x000000100000780c */ /* 0x000fe20000f84270 */
[-C--:B------:R-:W-:Y:S01]  /*9af0*/  FMUL R68, R68, R155.reuse ;  /* 0x0000009b44447220 */ /* 0x080fe20000400000 */
[----:B------:R-:W-:Y:S01]  /*9b00*/  F2FP.BF16.F32.PACK_AB R58, RZ, R58 ;  /* 0x0000003aff3a723e */ /* 0x000fe200000010ff */
[-C--:B------:R-:W-:Y:S01]  /*9b10*/  FMUL R69, R69, R155.reuse ;  /* 0x0000009b45457220 */ /* 0x080fe20000400000 */
[----:B------:R-:W-:Y:S01]  /*9b20*/  @P5 STG.E.U16 desc[UR36][R4.64+0x12], R29 ;  /* 0x0000121d04005986 */ /* 0x000fe2000c101524 */
[----:B------:R-:W-:Y:S01]  /*9b30*/  ISETP.GT.AND P5, PT, R0, 0x11, P1 ;  /* 0x000000110000780c */ /* 0x000fe20000fa4270 */
[----:B------:R-:W-:Y:S01]  /*9b40*/  FMUL R70, R70, R155 ;  /* 0x0000009b46467220 */ /* 0x000fe20000400000 */
[----:B------:R-:W-:Y:S01]  /*9b50*/  F2FP.BF16.F32.PACK_AB R59, RZ, R59 ;  /* 0x0000003bff3b723e */ /* 0x000fe200000010ff */
[----:B------:R0:W-:Y:S01]  /*9b60*/  @P0 STG.E.U16 desc[UR36][R6.64+0x10], R30 ;  /* 0x0000101e06000986 */ /* 0x0001e2000c101524 */
        /* <DEDUP_REMOVED lines=9> */
[----:B------:R-:W-:Y:S01]  /*9c00*/  FMUL R73, R73, R155 ;  /* 0x0000009b49497220 */ /* 0x000fe20000400000 */
[----:B------:R-:W-:Y:S01]  /*9c10*/  F2FP.BF16.F32.PACK_AB R62, RZ, R62 ;  /* 0x0000003eff3e723e */ /* 0x000fe200000010ff */
[----:B------:R-:W-:Y:S01]  /*9c20*/  @P5 STG.E.U16 desc[UR36][R4.64+0x22], R33 ;  /* 0x0000222104005986 */ /* 0x000fe2000c101524 */
[----:B------:R-:W-:Y:S01]  /*9c30*/  ISETP.GT.AND P5, PT, R0, 0x19, P1 ;  /* 0x000000190000780c */ /* 0x000fe20000fa4270 */
[--C-:B0-----:R-:W-:Y:S01]  /*9c40*/  @P0 IMAD.MOV.U32 R6, RZ, RZ, R14.reuse ;  /* 0x000000ffff060224 */ /* 0x101fe200078e000e */
[----:B------:R-:W-:Y:S01]  /*9c50*/  F2FP.BF16.F32.PACK_AB R63, RZ, R63 ;  /* 0x0000003fff3f723e */ /* 0x000fe200000010ff */
[--C-:B------:R-:W-:Y:S01]  /*9c60*/  @P0 IMAD.MOV.U32 R7, RZ, RZ, R15.reuse ;  /* 0x000000ffff070224 */ /* 0x100fe200078e000f */
[----:B------:R-:W-:Y:S01]  /*9c70*/  F2FP.BF16.F32.PACK_AB R64, RZ, R64 ;  /* 0x00000040ff40723e */ /* 0x000fe200000010ff */
[----:B------:R-:W-:Y:S01]  /*9c80*/  FMUL R74, R74, R155 ;  /* 0x0000009b4a4a7220 */ /* 0x000fe20000400000 */
[----:B------:R-:W-:Y:S01]  /*9c90*/  F2FP.BF16.F32.PACK_AB R65, RZ, R65 ;  /* 0x00000041ff41723e */ /* 0x000fe200000010ff */
[-C--:B------:R-:W-:Y:S01]  /*9ca0*/  FMUL R75, R75, R155.reuse ;  /* 0x0000009b4b4b7220 */ /* 0x080fe20000400000 */
[----:B------:R0:W-:Y:S01]  /*9cb0*/  @P0 STG.E.U16 desc[UR36][R6.64+0x20], R34 ;  /* 0x0000202206000986 */ /* 0x0001e2000c101524 */
        /* <DEDUP_REMOVED lines=11> */
[--C-:B0-----:R-:W-:Y:S01]  /*9d70*/  @P3 IMAD.MOV.U32 R7, RZ, RZ, R15.reuse ;  /* 0x000000ffff073224 */ /* 0x101fe200078e000f */
[----:B------:R-:W-:Y:S01]  /*9d80*/  @P3 MOV R6, R14 ;  /* 0x0000000e00063202 */ /* 0x000fe20000000f00 */
[----:B------:R-:W-:Y:S01]  /*9d90*/  FMUL R81, R81, R155 ;  /* 0x0000009b51517220 */ /* 0x000fe20000400000 */
[----:B------:R-:W-:Y:S01]  /*9da0*/  F2FP.BF16.F32.PACK_AB R71, RZ, R71 ;  /* 0x00000047ff47723e */ /* 0x000fe200000010ff */
[-C--:B------:R-:W-:Y:S01]  /*9db0*/  FMUL R82, R82, R155.reuse ;  /* 0x0000009b52527220 */ /* 0x080fe20000400000 */
[----:B------:R-:W-:Y:S01]  /*9dc0*/  F2FP.BF16.F32.PACK_AB R72, RZ, R72 ;  /* 0x00000048ff48723e */ /* 0x000fe200000010ff */
[----:B------:R0:W-:Y:S01]  /*9dd0*/  @P3 STG.E.U16 desc[UR36][R6.64+0x22], R35 ;  /* 0x0000222306003986 */ /* 0x0001e2000c101524 */
        /* <DEDUP_REMOVED lines=11> */
[----:B0-----:R-:W-:Y:S01]  /*9e90*/  @P0 IMAD.MOV.U32 R6, RZ, RZ, R14 ;  /* 0x000000ffff060224 */ /* 0x001fe200078e000e */
[----:B------:R-:W-:Y:S01]  /*9ea0*/  F2FP.BF16.F32.PACK_AB R76, RZ, R76 ;  /* 0x0000004cff4c723e */ /* 0x000fe200000010ff */
[----:B------:R-:W-:Y:S01]  /*9eb0*/  @P0 IMAD.MOV.U32 R7, RZ, RZ, R15 ;  /* 0x000000ffff070224 */ /* 0x000fe200078e000f */
[----:B------:R-:W-:Y:S01]  /*9ec0*/  F2FP.BF16.F32.PACK_AB R77, RZ, R77 ;  /* 0x0000004dff4d723e */ /* 0x000fe200000010ff */
[-C--:B------:R-:W-:Y:S01]  /*9ed0*/  FMUL R86, R86, R155.reuse ;  /* 0x0000009b56567220 */ /* 0x080fe20000400000 */
[----:B------:R-:W-:Y:S01]  /*9ee0*/  F2FP.BF16.F32.PACK_AB R78, RZ, R78 ;  /* 0x0000004eff4e723e */ /* 0x000fe200000010ff */
[----:B------:R-:W-:Y:S01]  /*9ef0*/  FMUL R87, R87, R155 ;  /* 0x0000009b57577220 */ /* 0x000fe20000400000 */
[----:B------:R0:W-:Y:S01]  /*9f00*/  @P0 STG.E.U16 desc[UR36][R6.64+0x30], R38 ;  /* 0x0000302606000986 */ /* 0x0001e2000c101524 */
[----:B------:R-:W-:-:S02]  /*9f10*/  ISETP.GT.AND P0, PT, R0, 0x20, P2 ;  /* 0x000000200000780c */ /* 0x000fc40001704270 */
[----:B------:R-:W-:Y:S02]  /*9f20*/  F2FP.BF16.F32.PACK_AB R79, RZ, R79 ;  /* 0x0000004fff4f723e */ /* 0x000fe400000010ff */
[----:B------:R-:W-:Y:S02]  /*9f30*/  F2FP.BF16.F32.PACK_AB R80, RZ, R80 ;  /* 0x00000050ff50723e */ /* 0x000fe400000010ff */
[----:B------:R-:W-:Y:S02]  /*9f40*/  F2FP.BF16.F32.PACK_AB R81, RZ, R81 ;  /* 0x00000051ff51723e */ /* 0x000fe400000010ff */
[----:B------:R-:W-:Y:S02]  /*9f50*/  F2FP.BF16.F32.PACK_AB R82, RZ, R82 ;  /* 0x00000052ff52723e */ /* 0x000fe400000010ff */
[----:B------:R-:W-:Y:S01]  /*9f60*/  F2FP.BF16.F32.PACK_AB R83, RZ, R83 ;  /* 0x00000053ff53723e */ /* 0x000fe200000010ff */
[----:B0-----:R-:W-:Y:S01]  /*9f70*/  @P3 IMAD.MOV.U32 R6, RZ, RZ, R14 ;  /* 0x000000ffff063224 */ /* 0x001fe200078e000e */
[----:B------:R-:W-:Y:S01]  /*9f80*/  F2FP.BF16.F32.PACK_AB R84, RZ, R84 ;  /* 0x00000054ff54723e */ /* 0x000fe200000010ff */
[----:B------:R-:W-:Y:S01]  /*9f90*/  @P3 IMAD.MOV.U32 R7, RZ, RZ, R15 ;  /* 0x000000ffff073224 */ /* 0x000fe200078e000f */
[----:B------:R-:W-:-:S02]  /*9fa0*/  F2FP.BF16.F32.PACK_AB R85, RZ, R85 ;  /* 0x00000055ff55723e */ /* 0x000fc400000010ff */
[----:B------:R-:W-:Y:S02]  /*9fb0*/  F2FP.BF16.F32.PACK_AB R86, RZ, R86 ;  /* 0x00000056ff56723e */ /* 0x000fe400000010ff */
[----:B------:R0:W-:Y:S01]  /*9fc0*/  @P3 STG.E.U16 desc[UR36][R6.64+0x32], R39 ;  /* 0x0000322706003986 */ /* 0x0001e2000c101524 */
[C---:B------:R-:W-:Y:S02]  /*9fd0*/  ISETP.GT.AND P3, PT, R0.reuse, 0x21, P2 ;  /* 0x000000210000780c */ /* 0x040fe40001764270 */
[----:B------:R-:W-:Y:S01]  /*9fe0*/  F2FP.BF16.F32.PACK_AB R87, RZ, R87 ;  /* 0x00000057ff57723e */ /* 0x000fe200000010ff */
[----:B------:R-:W-:Y:S01]  /*9ff0*/  @P4 STG.E.U16 desc[UR36][R4.64+0x40], R40 ;  /* 0x0000402804004986 */ /* 0x000fe2000c101524 */
[----:B------:R-:W-:-:S03]  /*a000*/  ISETP.GT.AND P4, PT, R0, 0x28, P1 ;  /* 0x000000280000780c */ /* 0x000fc60000f84270 */
[----:B------:R-:W-:Y:S01]  /*a010*/  @P5 STG.E.U16 desc[UR36][R4.64+0x42], R41 ;  /* 0x0000422904005986 */ /* 0x000fe2000c101524 */
[----:B------:R-:W-:Y:S01]  /*a020*/  ISETP.GT.AND P5, PT, R0, 0x29, P1 ;  /* 0x000000290000780c */ /* 0x000fe20000fa4270 */
[----:B0-----:R-:W-:Y:S02]  /*a030*/  @P0 IMAD.MOV.U32 R6, RZ, RZ, R14 ;  /* 0x000000ffff060224 */ /* 0x001fe400078e000e */
[----:B------:R-:W-:-:S05]  /*a040*/  @P0 IMAD.MOV.U32 R7, RZ, RZ, R15 ;  /* 0x000000ffff070224 */ /* 0x000fca00078e000f */
[----:B------:R0:W-:Y:S01]  /*a050*/  @P0 STG.E.U16 desc[UR36][R6.64+0x40], R42 ;  /* 0x0000402a06000986 */ /* 0x0001e2000c101524 */
[----:B------:R-:W-:Y:S01]  /*a060*/  ISETP.GT.AND P0, PT, R0, 0x28, P2 ;  /* 0x000000280000780c */ /* 0x000fe20001704270 */
[----:B0-----:R-:W-:Y:S02]  /*a070*/  @P3 IMAD.MOV.U32 R6, RZ, RZ, R14 ;  /* 0x000000ffff063224 */ /* 0x001fe400078e000e */
[----:B------:R-:W-:-:S05]  /*a080*/  @P3 IMAD.MOV.U32 R7, RZ, RZ, R15 ;  /* 0x000000ffff073224 */ /* 0x000fca00078e000f */
[----:B------:R0:W-:Y:S01]  /*a090*/  @P3 STG.E.U16 desc[UR36][R6.64+0x42], R43 ;  /* 0x0000422b06003986 */ /* 0x0001e2000c101524 */
[----:B------:R-:W-:-:S03]  /*a0a0*/  ISETP.GT.AND P3, PT, R0, 0x29, P2 ;  /* 0x000000290000780c */ /* 0x000fc60001764270 */
        /* <DEDUP_REMOVED lines=8> */
[----:B0-----:R-:W-:Y:S01]  /*a130*/  @P3 IMAD.MOV.U32 R6, RZ, RZ, R14 ;  /* 0x000000ffff063224 */ /* 0x001fe200078e000e */
[----:B------:R-:W-:-:S05]  /*a140*/  @P3 MOV R7, R15 ;  /* 0x0000000f00073202 */ /* 0x000fca0000000f00 */
        /* <DEDUP_REMOVED lines=41> */
[----:B------:R-:W-:Y:S02]  /*a3e0*/  ISETP.GT.AND P5, PT, R0, 0x51, P1 ;  /* 0x000000510000780c */ /* 0x000fe40000fa4270 */
[----:B0-----:R-:W-:Y:S01]  /*a3f0*/  @P0 MOV R6, R14 ;  /* 0x0000000e00060202 */ /* 0x001fe20000000f00 */
        /* <DEDUP_REMOVED lines=35> */
[----:B0-----:R-:W-:Y:S01]  /*a630*/  @P0 IMAD.MOV.U32 R6, RZ, RZ, R14 ;  /* 0x000000ffff060224 */ /* 0x001fe200078e000e */
[----:B------:R-:W-:-:S05]  /*a640*/  @P0 MOV R7, R15 ;  /* 0x0000000f00070202 */ /* 0x000fca0000000f00 */
        /* <DEDUP_REMOVED lines=17> */
[C---:B------:R-:W-:Y:S02]  /*a760*/  ISETP.GT.AND P3, PT, R0.reuse, 0x78, P1 ;  /* 0x000000780000780c */ /* 0x040fe40000f64270 */
[C---:B------:R-:W-:Y:S01]  /*a770*/  ISETP.GT.AND P1, PT, R0.reuse, 0x79, P1 ;  /* 0x000000790000780c */ /* 0x040fe20000f24270 */
[----:B------:R-:W-:Y:S01]  /*a780*/  @P4 STG.E.U16 desc[UR36][R4.64+0xe0], R80 ;  /* 0x0000e05004004986 */ /* 0x000fe2000c101524 */
[----:B------:R-:W-:-:S03]  /*a790*/  ISETP.GT.AND P4, PT, R0, 0x71, P2 ;  /* 0x000000710000780c */ /* 0x000fc60001784270 */
[----:B------:R-:W-:Y:S01]  /*a7a0*/  @P5 STG.E.U16 desc[UR36][R4.64+0xe2], R81 ;  /* 0x0000e25104005986 */ /* 0x000fe2000c101524 */
[C---:B------:R-:W-:Y:S02]  /*a7b0*/  ISETP.GT.AND P5, PT, R0.reuse, 0x78, P2 ;  /* 0x000000780000780c */ /* 0x040fe400017a4270 */
[----:B------:R-:W-:Y:S01]  /*a7c0*/  ISETP.GT.AND P2, PT, R0, 0x79, P2 ;  /* 0x000000790000780c */ /* 0x000fe20001744270 */
[----:B0-----:R-:W-:Y:S02]  /*a7d0*/  @P0 IMAD.MOV.U32 R6, RZ, RZ, R14 ;  /* 0x000000ffff060224 */ /* 0x001fe400078e000e */
[----:B------:R-:W-:-:S05]  /*a7e0*/  @P0 IMAD.MOV.U32 R7, RZ, RZ, R15 ;  /* 0x000000ffff070224 */ /* 0x000fca00078e000f */
[----:B------:R0:W-:Y:S02]  /*a7f0*/  @P0 STG.E.U16 desc[UR36][R6.64+0xe0], R82 ;  /* 0x0000e05206000986 */ /* 0x0001e4000c101524 */
[----:B0-----:R-:W-:Y:S02]  /*a800*/  @P4 IMAD.MOV.U32 R6, RZ, RZ, R14 ;  /* 0x000000ffff064224 */ /* 0x001fe400078e000e */
[----:B------:R-:W-:-:S05]  /*a810*/  @P4 IMAD.MOV.U32 R7, RZ, RZ, R15 ;  /* 0x000000ffff074224 */ /* 0x000fca00078e000f */
[----:B------:R-:W-:Y:S04]  /*a820*/  @P4 STG.E.U16 desc[UR36][R6.64+0xe2], R83 ;  /* 0x0000e25306004986 */ /* 0x000fe8000c101524 */
[----:B------:R-:W-:Y:S04]  /*a830*/  @P3 STG.E.U16 desc[UR36][R4.64+0xf0], R84 ;  /* 0x0000f05404003986 */ /* 0x000fe8000c101524 */
[----:B------:R0:W-:Y:S02]  /*a840*/  @P1 STG.E.U16 desc[UR36][R4.64+0xf2], R85 ;  /* 0x0000f25504001986 */ /* 0x0001e4000c101524 */
[----:B0-----:R-:W-:-:S02]  /*a850*/  @P5 IMAD.MOV.U32 R4, RZ, RZ, R14 ;  /* 0x000000ffff045224 */ /* 0x001fc400078e000e */
[----:B------:R-:W-:-:S05]  /*a860*/  @P5 IMAD.MOV.U32 R5, RZ, RZ, R15 ;  /* 0x000000ffff055224 */ /* 0x000fca00078e000f */
[----:B------:R0:W-:Y:S04]  /*a870*/  @P5 STG.E.U16 desc[UR36][R4.64+0xf0], R86 ;  /* 0x0000f05604005986 */ /* 0x0001e8000c101524 */
[----:B------:R0:W-:Y:S02]  /*a880*/  @P2 STG.E.U16 desc[UR36][R14.64+0xf2], R87 ;  /* 0x0000f2570e002986 */ /* 0x0001e4000c101524 */
.L_x_284:
[----:B------:R-:W-:Y:S05]  /*a890*/  BSYNC B0 ;  /* 0x0000000000007941 */ /* 0x000fea0003800000 */
.L_x_32:
[----:B------:R-:W-:Y:S01]  /*a8a0*/  ULDC UR4, c[0x0][0xc] ;  /* 0x0000030000047ab9 */ /* 0x000fe20000000800 */
[----:B------:R-:W-:Y:S01]  /*a8b0*/  ULDC UR5, c[0x0][0x10] ;  /* 0x0000040000057ab9 */ /* 0x000fe20000000800 */
[----:B0-----:R-:W0:Y:S01]  /*a8c0*/  LDC R3, c[0x0][0x14] ;  /* 0x00000500ff037b82 */ /* 0x001e220000000800 */
[----:B------:R-:W-:Y:S01]  /*a8d0*/  UIMAD.WIDE.U32 UR4, UR4, UR5, URZ ;  /* 0x00000005040472a5 */ /* 0x000fe2000f8e003f */
[----:B------:R-:W-:Y:S01]  /*a8e0*/  PRMT R0, RZ, 0x7610, R0 ;  /* 0x00007610ff007816 */ /* 0x000fe20000000000 */
[----:B-----5:R-:W-:Y:S02]  /*a8f0*/  IMAD.MOV.U32 R154, RZ, RZ, -0x1 ;  /* 0xffffffffff9a7424 */ /* 0x020fe400078e00ff */
[----:B------:R-:W-:Y:S02]  /*a900*/  IMAD.MOV.U32 R23, RZ, RZ, -0x1 ;  /* 0xffffffffff177424 */ /* 0x000fe400078e00ff */
[----:B0-----:R-:W-:-:S04]  /*a910*/  IMAD.WIDE.U32 R16, R3, UR4, R16 ;  /* 0x0000000403107c25 */ /* 0x001fc8000f8e0010 */
[----:B------:R-:W-:Y:S01]  /*a920*/  IMAD R3, R3, UR5, RZ ;  /* 0x0000000503037c24 */ /* 0x000fe2000f8e02ff */
[----:B------:R-:W-:Y:S02]  /*a930*/  ULDC.64 UR4, c[0x0][0x650] ;  /* 0x0001940000047ab9 */ /* 0x000fe40000000a00 */
[----:B------:R-:W-:Y:S02]  /*a940*/  ISETP.GE.U32.AND P0, PT, R16, UR4, PT ;  /* 0x0000000410007c0c */ /* 0x000fe4000bf06070 */
[----:B------:R-:W-:-:S04]  /*a950*/  IADD3 R17, R17, R3, RZ ;  /* 0x0000000311117210 */ /* 0x000fc80007ffe0ff */
[----:B------:R-:W-:-:S13]  /*a960*/  ISETP.GE.U32.AND.EX P0, PT, R17, UR5, PT, P0 ;  /* 0x0000000511007c0c */ /* 0x000fda000bf06100 */
[----:B------:R-:W-:Y:S05]  /*a970*/  @P0 BRA `(.L_x_285) ;  /* 0x0000000400640947 */ /* 0x000fea0003800000 */
[----:B------:R-:W0:Y:S01]  /*a980*/  S2R R12, SR_CTAID.X ;  /* 0x00000000000c7919 */ /* 0x000e220000002500 */
[----:B-12---:R-:W1:Y:S01]  /*a990*/  LDC.64 R10, c[0x0][0x628] ;  /* 0x00018a00ff0a7b82 */ /* 0x006e620000000a00 */
[----:B------:R-:W-:Y:S01]  /*a9a0*/  ULDC UR4, c[0x0][0x150] ;  /* 0x0000540000047ab9 */ /* 0x000fe20000000800 */
[----:B------:R-:W-:Y:S01]  /*a9b0*/  IMAD.MOV.U32 R8, RZ, RZ, R16 ;  /* 0x000000ffff087224 */ /* 0x000fe200078e0010 */
[----:B------:R-:W2:Y:S01]  /*a9c0*/  S2R R24, SR_CTAID.Y ;  /* 0x0000000000187919 */ /* 0x000ea20000002600 */
[----:B------:R-:W-:-:S04]  /*a9d0*/  IMAD.MOV.U32 R9, RZ, RZ, R17 ;  /* 0x000000ffff097224 */ /* 0x000fc800078e0011 */
[----:B------:R-:W2:Y:S08]  /*a9e0*/  LDC R21, c[0x0][0x144] ;  /* 0x00005100ff157b82 */ /* 0x000eb00000000800 */
[----:B------:R-:W2:Y:S08]  /*a9f0*/  LDC R0, c[0x0][0x630] ;  /* 0x00018c00ff007b82 */ /* 0x000eb00000000800 */
[----:B------:R-:W2:Y:S01]  /*aa00*/  LDC.64 R14, c[0x0][0x620] ;  /* 0x00018800ff0e7b82 */ /* 0x000ea20000000a00 */
[----:B-1----:R-:W-:-:S04]  /*aa10*/  ISETP.NE.U32.AND P0, PT, R10, RZ, PT ;  /* 0x000000ff0a00720c */ /* 0x002fc80003f05070 */
[----:B------:R-:W-:Y:S02]  /*aa20*/  ISETP.NE.AND.EX P0, PT, R11, RZ, PT, P0 ;  /* 0x000000ff0b00720c */ /* 0x000fe40003f05300 */
[----:B0-----:R-:W-:-:S05]  /*aa30*/  I2FP.F32.U32 R3, R12 ;  /* 0x0000000c00037245 */ /* 0x001fca0000201000 */
[----:B------:R-:W-:-:S04]  /*aa40*/  FMUL R3, R3, UR4 ;  /* 0x0000000403037c20 */ /* 0x000fc80008400000 */
[----:B------:R0:W1:Y:S02]  /*aa50*/  F2I.U32.TRUNC.NTZ R20, R3 ;  /* 0x0000000300147305 */ /* 0x000064000020f000 */
[----:B------:R-:W-:Y:S05]  /*aa60*/  @!P0 BRA `(.L_x_286) ;  /* 0x0000000000288947 */ /* 0x000fea0003800000 */
[----:B0-----:R-:W0:Y:S02]  /*aa70*/  LDC R3, c[0x0][0x634] ;  /* 0x00018d00ff037b82 */ /* 0x001e240000000800 */
        /* <DEDUP_REMOVED lines=9> */
.L_x_286:
[----:B------:R-:W5:Y:S01]  /*ab10*/  LDC.64 R30, c[0x0][0x640] ;  /* 0x00019000ff1e7b82 */ /* 0x000f620000000a00 */
[-CC-:B--2---:R-:W-:Y:S01]  /*ab20*/  SHF.R.U64 R23, R8, R0.reuse, R9.reuse ;  /* 0x0000000008177219 */ /* 0x184fe20000001209 */
[----:B-1----:R-:W-:Y:S01]  /*ab30*/  IMAD.MOV R20, RZ, RZ, -R20 ;  /* 0x000000ffff147224 */ /* 0x002fe200078e0a14 */
[----:B------:R-:W-:Y:S01]  /*ab40*/  SHF.R.U32.HI R0, RZ, R0, R9 ;  /* 0x00000000ff007219 */ /* 0x000fe20000011609 */
[----:B------:R-:W-:Y:S01]  /*ab50*/  ULDC UR4, c[0x0][0x154] ;  /* 0x0000550000047ab9 */ /* 0x000fe20000000800 */
[----:B0-----:R-:W-:Y:S01]  /*ab60*/  IADD3 R3, P0, RZ, -R23, RZ ;  /* 0x80000017ff037210 */ /* 0x001fe20007f1e0ff */
[----:B------:R-:W-:Y:S02]  /*ab70*/  IMAD R26, R21, R20, R12 ;  /* 0x00000014151a7224 */ /* 0x000fe400078e020c */
[----:B------:R-:W0:Y:S01]  /*ab80*/  LDC R6, c[0x0][0x618] ;  /* 0x00018600ff067b82 */ /* 0x000e220000000800 */
[----:B------:R-:W-:Y:S02]  /*ab90*/  IMAD.MOV.U32 R7, RZ, RZ, 0x1 ;  /* 0x00000001ff077424 */ /* 0x000fe400078e00ff */
[----:B------:R-:W-:-:S04]  /*aba0*/  IMAD.X R5, RZ, RZ, ~R0, P0 ;  /* 0x000000ffff057224 */ /* 0x000fc800000e0e00 */
[-C--:B------:R-:W-:Y:S01]  /*abb0*/  IMAD R0, R5, R14.reuse, RZ ;  /* 0x0000000e05007224 */ /* 0x080fe200078e02ff */
[----:B------:R-:W1:Y:S01]  /*abc0*/  LDC R8, c[0x0][0x608] ;  /* 0x00018200ff087b82 */ /* 0x000e620000000800 */
[----:B------:R-:W-:-:S04]  /*abd0*/  IMAD.WIDE.U32 R4, R3, R14, R16 ;  /* 0x0000000e03047225 */ /* 0x000fc800078e0010 */
[----:B------:R-:W-:Y:S01]  /*abe0*/  IMAD R3, R3, R15, R0 ;  /* 0x0000000f03037224 */ /* 0x000fe200078e0200 */
[----:B------:R-:W-:Y:S02]  /*abf0*/  I2FP.F32.U32 R0, R24 ;  /* 0x0000001800007245 */ /* 0x000fe40000201000 */
[----:B------:R-:W2:Y:S01]  /*ac00*/  LDC R28, c[0x0][0x658] ;  /* 0x00019600ff1c7b82 */ /* 0x000ea20000000800 */
[----:B------:R-:W-:Y:S01]  /*ac10*/  IMAD.IADD R3, R5, 0x1, R3 ;  /* 0x0000000105037824 */ /* 0x000fe200078e0203 */
[----:B-----5:R-:W-:Y:S01]  /*ac20*/  ISETP.NE.U32.AND P0, PT, R30, RZ, PT ;  /* 0x000000ff1e00720c */ /* 0x020fe20003f05070 */
[----:B------:R-:W-:Y:S01]  /*ac30*/  FMUL R0, R0, UR4 ;  /* 0x0000000400007c20 */ /* 0x000fe20008400000 */
[----:B------:R-:W-:Y:S02]  /*ac40*/  IMAD.MOV.U32 R5, RZ, RZ, -0x1 ;  /* 0xffffffffff057424 */ /* 0x000fe400078e00ff */
[----:B------:R-:W-:Y:S01]  /*ac50*/  ISETP.NE.AND.EX P0, PT, R31, RZ, PT, P0 ;  /* 0x000000ff1f00720c */ /* 0x000fe20003f05300 */
[----:B------:R1:W2:Y:S01]  /*ac60*/  F2I.U32.TRUNC.NTZ R13, R0 ;  /* 0x00000000000d7305 */ /* 0x0002a2000020f000 */
[----:B------:R-:W3:Y:S01]  /*ac70*/  LDC R15, c[0x0][0x148] ;  /* 0x00005200ff0f7b82 */ /* 0x000ee20000000800 */
[----:B0-----:R-:W-:-:S02]  /*ac80*/  SHF.R.U64 R12, R4, R6, R3 ;  /* 0x00000006040c7219 */ /* 0x001fc40000001203 */
[----:B------:R-:W-:-:S05]  /*ac90*/  SHF.R.U32.HI R3, RZ, R6, R3 ;  /* 0x00000006ff037219 */ /* 0x000fca0000011603 */
[----:B------:R-:W0:Y:S01]  /*aca0*/  LDC R20, c[0x0][0x600] ;  /* 0x00018000ff147b82 */ /* 0x000e220000000800 */
[-CC-:B-1----:R-:W-:Y:S02]  /*acb0*/  SHF.R.U64 R10, R12, R8.reuse, R3.reuse ;  /* 0x000000080c0a7219 */ /* 0x182fe40000001203 */
[----:B------:R-:W-:-:S05]  /*acc0*/  SHF.R.U32.HI R3, RZ, R8, R3 ;  /* 0x00000008ff037219 */ /* 0x000fca0000011603 */
[----:B------:R-:W1:Y:S01]  /*acd0*/  LDC R21, c[0x0][0x648] ;  /* 0x00019200ff157b82 */ /* 0x000e620000000800 */
[-C--:B--2---:R-:W-:Y:S02]  /*ace0*/  SHF.L.U32 R4, R5, R28.reuse, RZ ;  /* 0x0000001c05047219 */ /* 0x084fe400000006ff */
[-CC-:B------:R-:W-:Y:S02]  /*acf0*/  SHF.R.U64 R14, R10, R28.reuse, R3.reuse ;  /* 0x0000001c0a0e7219 */ /* 0x180fe40000001203 */
[----:B------:R-:W-:Y:S02]  /*ad00*/  SHF.R.U32.HI R5, RZ, R28, R3 ;  /* 0x0000001cff057219 */ /* 0x000fe40000011603 */
[----:B------:R-:W-:Y:S01]  /*ad10*/  LOP3.LUT R153, RZ, R4, RZ, 0x33, !PT ;  /* 0x00000004ff997212 */ /* 0x000fe200078e33ff */
[----:B------:R-:W2:Y:S01]  /*ad20*/  LDC R25, c[0x0][0x638] ;  /* 0x00018e00ff197b82 */ /* 0x000ea20000000800 */
[----:B------:R-:W-:Y:S02]  /*ad30*/  SHF.L.U32 R28, R7, R28, RZ ;  /* 0x0000001c071c7219 */ /* 0x000fe400000006ff */
[----:B------:R-:W-:-:S05]  /*ad40*/  MOV R4, R14 ;  /* 0x0000000e00047202 */ /* 0x000fca0000000f00 */
[----:B------:R-:W0:Y:S01]  /*ad50*/  LDC R27, c[0x0][0x610] ;  /* 0x00018400ff1b7b82 */ /* 0x000e220000000800 */
[----:B------:R-:W-:Y:S05]  /*ad60*/  @!P0 BRA `(.L_x_287) ;  /* 0x0000000000288947 */ /* 0x000fea0003800000 */
[----:B------:R-:W5:Y:S02]  /*ad70*/  LDC R3, c[0x0][0x64c] ;  /* 0x00019300ff037b82 */ /* 0x000f640000000800 */
[----:B-----5:R-:W-:-:S05]  /*ad80*/  IADD3 R3, P0, R14, R3, RZ ;  /* 0x000000030e037210 */ /* 0x020fca0007f1e0ff */
        /* <DEDUP_REMOVED lines=8> */
.L_x_287:
[----:B------:R-:W-:Y:S01]  /*ae10*/  ISETP.NE.AND P0, PT, R2, 0x1, PT ;  /* 0x000000010200780c */ /* 0x000fe20003f05270 */
[----:B------:R-:W-:Y:S01]  /*ae20*/  IMAD.MOV R13, RZ, RZ, -R13 ;  /* 0x000000ffff0d7224 */ /* 0x000fe200078e0a0d */
[----:B-1----:R-:W-:Y:S01]  /*ae30*/  SHF.R.U64 R0, R4, R21, R5 ;  /* 0x0000001504007219 */ /* 0x002fe20000001205 */
[----:B0-----:R-:W-:Y:S01]  /*ae40*/  VIADD R5, R20, 0xffffffff ;  /* 0xffffffff14057836 */ /* 0x001fe20000000000 */
[----:B------:R-:W-:-:S03]  /*ae50*/  LOP3.LUT R153, R10, R153, RZ, 0xc0, !PT ;  /* 0x000000990a997212 */ /* 0x000fc600078ec0ff */
[----:B------:R-:W-:Y:S01]  /*ae60*/  IMAD.MOV R3, RZ, RZ, -R0 ;  /* 0x000000ffff037224 */ /* 0x000fe200078e0a00 */
[----:B------:R-:W-:Y:S01]  /*ae70*/  LOP3.LUT R5, R12, R5, RZ, 0xc0, !PT ;  /* 0x000000050c057212 */ /* 0x000fe200078ec0ff */
[----:B------:R-:W-:Y:S02]  /*ae80*/  IMAD R153, R28, R0, R153 ;  /* 0x000000001c997224 */ /* 0x000fe400078e0299 */
[----:B--2---:R-:W-:Y:S02]  /*ae90*/  IMAD R0, R3, R25, R14 ;  /* 0x0000001903007224 */ /* 0x004fe400078e020e */
[----:B---3--:R-:W-:Y:S02]  /*aea0*/  @P0 IMAD R26, R15, R13, R24 ;  /* 0x0000000d0f1a0224 */ /* 0x008fe400078e0218 */
[----:B------:R-:W-:Y:S02]  /*aeb0*/  IMAD R4, R0, R20, R5 ;  /* 0x0000001400047224 */ /* 0x000fe400078e0205 */
[----:B------:R-:W-:-:S02]  /*aec0*/  IMAD R153, R153, R27, R26 ;  /* 0x0000001b99997224 */ /* 0x000fc400078e021a */
[----:B------:R-:W-:-:S03]  /*aed0*/  IMAD.MOV.U32 R3, RZ, RZ, 0x1 ;  /* 0x00000001ff037424 */ /* 0x000fc600078e00ff */
[----:B------:R-:W-:Y:S02]  /*aee0*/  SEL R154, R4, R153, !P0 ;  /* 0x00000099049a7207 */ /* 0x000fe40004000000 */
[----:B------:R-:W-:Y:S02]  /*aef0*/  PRMT R0, R3, 0x7610, R0 ;  /* 0x0000761003007816 */ /* 0x000fe40000000000 */
[----:B------:R-:W-:-:S07]  /*af00*/  SEL R153, R153, R4, !P0 ;  /* 0x0000000499997207 */ /* 0x000fce0004000000 */
.L_x_285:
[----:B------:R-:W-:-:S13]  /*af10*/  LOP3.LUT P0, RZ, R0, 0xff, RZ, 0xc0, !PT ;  /* 0x000000ff00ff7812 */ /* 0x000fda000780c0ff */
[----:B------:R-:W-:Y:S05]  /*af20*/  @P0 BRA `(.L_x_288) ;  /* 0xffffff6000bc0947 */ /* 0x000fea000383ffff */
[----:B------:R-:W-:Y:S05]  /*af30*/  EXIT ;  /* 0x000000000000794d */ /* 0x000fea0003800000 */
.L_x_7:
        /* <DEDUP_REMOVED lines=17> */
[----:B0-----:R-:W-:-:S04]  /*b050*/  IADD3 R13, P0, R16, R9, RZ ;  /* 0x00000009100d7210 */ /* 0x001fc80007f1e0ff */
[----:B------:R-:W-:-:S05]  /*b060*/  IADD3.X R23, RZ, R17, RZ, P0, !PT ;  /* 0x00000011ff177210 */ /* 0x000fca00007fe4ff */
[----:B------:R-:W-:-:S04]  /*b070*/  IMAD.WIDE.U32 R8, R23, R14, RZ ;  /* 0x0000000e17087225 */ /* 0x000fc800078e00ff */
[----:B------:R-:W-:-:S04]  /*b080*/  IMAD.WIDE.U32 R10, P0, R13, R15, R8 ;  /* 0x0000000f0d0a7225 */ /* 0x000fc80007800008 */
[----:B------:R-:W-:-:S04]  /*b090*/  IMAD.WIDE.U32 R8, R13, R14, RZ ;  /* 0x0000000e0d087225 */ /* 0x000fc800078e00ff */
[----:B------:R-:W-:Y:S01]  /*b0a0*/  IMAD.X R13, RZ, RZ, RZ, P0 ;  /* 0x000000ffff0d7224 */ /* 0x000fe200000e06ff */
[----:B------:R-:W-:Y:S01]  /*b0b0*/  IADD3 RZ, P0, R9, R10, RZ ;  /* 0x0000000a09ff7210 */ /* 0x000fe20007f1e0ff */
[----:B------:R-:W-:-:S04]  /*b0c0*/  IMAD.MOV.U32 R12, RZ, RZ, R11 ;  /* 0x000000ffff0c7224 */ /* 0x000fc800078e000b */
[----:B------:R-:W-:-:S08]  /*b0d0*/  IMAD.WIDE.U32.X R12, R23, R15, R12, P0 ;  /* 0x0000000f170c7225 */ /* 0x000fd000000e040c */
.L_x_290:
[----:B------:R-:W0:Y:S01]  /*b0e0*/  LDC.64 R28, c[0x0][0x640] ;  /* 0x00019000ff1c7b82 */ /* 0x000e220000000a00 */
[-CC-:B------:R-:W-:Y:S01]  /*b0f0*/  SHF.R.U64 R22, R12, R6.reuse, R13.reuse ;  /* 0x000000060c167219 */ /* 0x180fe2000000120d */
[----:B------:R-:W-:Y:S01]  /*b100*/  IMAD.MOV.U32 R30, RZ, RZ, 0x1 ;  /* 0x00000001ff1e7424 */ /* 0x000fe200078e00ff */
[----:B------:R-:W-:Y:S02]  /*b110*/  SHF.R.U32.HI R6, RZ, R6, R13 ;  /* 0x00000006ff067219 */ /* 0x000fe4000001160d */
        /* <DEDUP_REMOVED lines=8> */
[----:B------:R-:W-:Y:S01]  /*b1a0*/  IMAD.IADD R9, R9, 0x1, R11 ;  /* 0x0000000109097824 */ /* 0x000fe200078e020b */
[----:B0-----:R-:W-:-:S04]  /*b1b0*/  ISETP.NE.U32.AND P0, PT, R28, RZ, PT ;  /* 0x000000ff1c00720c */ /* 0x001fc80003f05070 */
[----:B------:R-:W-:Y:S02]  /*b1c0*/  ISETP.NE.AND.EX P0, PT, R29, RZ, PT, P0 ;  /* 0x000000ff1d00720c */ /* 0x000fe40003f05300 */
[----:B------:R-:W0:Y:S01]  /*b1d0*/  LDC R20, c[0x0][0x600] ;  /* 0x00018000ff147b82 */ /* 0x000e220000000800 */
[-CC-:B-1----:R-:W-:Y:S01]  /*b1e0*/  SHF.R.U64 R14, R8, R10.reuse, R9.reuse ;  /* 0x0000000a080e7219 */ /* 0x182fe20000001209 */
[----:B------:R-:W-:Y:S01]  /*b1f0*/  IMAD.MOV.U32 R8, RZ, RZ, -0x1 ;  /* 0xffffffffff087424 */ /* 0x000fe200078e00ff */
[----:B------:R-:W-:-:S05]  /*b200*/  SHF.R.U32.HI R9, RZ, R10, R9 ;  /* 0x0000000aff097219 */ /* 0x000fca0000011609 */
[----:B------:R-:W1:Y:S01]  /*b210*/  LDC R24, c[0x0][0x648] ;  /* 0x00019200ff187b82 */ /* 0x000e620000000800 */
[-CC-:B--2---:R-:W-:Y:S02]  /*b220*/  SHF.R.U64 R23, R14, R12.reuse, R9.reuse ;  /* 0x0000000c0e177219 */ /* 0x184fe40000001209 */
[----:B------:R-:W-:-:S05]  /*b230*/  SHF.R.U32.HI R6, RZ, R12, R9 ;  /* 0x0000000cff067219 */ /* 0x000fca0000011609 */
[----:B------:R-:W2:Y:S01]  /*b240*/  LDC R26, c[0x0][0x638] ;  /* 0x00018e00ff1a7b82 */ /* 0x000ea20000000800 */
[-C--:B---3--:R-:W-:Y:S02]  /*b250*/  SHF.L.U32 R8, R8, R27.reuse, RZ ;  /* 0x0000001b08087219 */ /* 0x088fe400000006ff */
[-CC-:B------:R-:W-:Y:S02]  /*b260*/  SHF.R.U64 R25, R23, R27.reuse, R6.reuse ;  /* 0x0000001b17197219 */ /* 0x180fe40000001206 */
[----:B------:R-:W-:Y:S02]  /*b270*/  LOP3.LUT R32, RZ, R8, RZ, 0x33, !PT ;  /* 0x00000008ff207212 */ /* 0x000fe400078e33ff */
[----:B------:R-:W-:Y:S01]  /*b280*/  SHF.R.U32.HI R9, RZ, R27, R6 ;  /* 0x0000001bff097219 */ /* 0x000fe20000011606 */
[----:B------:R-:W3:Y:S01]  /*b290*/  LDC R31, c[0x0][0x610] ;  /* 0x00018400ff1f7b82 */ /* 0x000ee20000000800 */
[----:B------:R-:W-:Y:S01]  /*b2a0*/  IMAD.MOV.U32 R8, RZ, RZ, R25 ;  /* 0x000000ffff087224 */ /* 0x000fe200078e0019 */
[----:B------:R-:W-:Y:S06]  /*b2b0*/  @!P0 BRA `(.L_x_291) ;  /* 0x0000000000288947 */ /* 0x000fec0003800000 */
        /* <DEDUP_REMOVED lines=10> */
.L_x_291:
[----:B------:R-:W-:Y:S01]  /*b360*/  ISETP.NE.AND P0, PT, R2, 0x1, PT ;  /* 0x000000010200780c */ /* 0x000fe20003f05270 */
[----:B------:R-:W-:Y:S01]  /*b370*/  IMAD.MOV.U32 R13, RZ, RZ, R22 ;  /* 0x000000ffff0d7224 */ /* 0x000fe200078e0016 */
[----:B-1----:R-:W-:Y:S01]  /*b380*/  SHF.R.U64 R6, R8, R24, R9 ;  /* 0x0000001808067219 */ /* 0x002fe20000001209 */
[----:B0-----:R-:W-:Y:S01]  /*b390*/  VIADD R9, R20, 0xffffffff ;  /* 0xffffffff14097836 */ /* 0x001fe20000000000 */
[----:B------:R-:W-:Y:S02]  /*b3a0*/  SHF.L.U32 R30, R30, R27, RZ ;  /* 0x0000001b1e1e7219 */ /* 0x000fe400000006ff */
[----:B------:R-:W-:Y:S01]  /*b3b0*/  LOP3.LUT R5, R23, R32, RZ, 0xc0, !PT ;  /* 0x0000002017057212 */ /* 0x000fe200078ec0ff */
[----:B------:R-:W-:-:S04]  /*b3c0*/  IMAD.MOV R8, RZ, RZ, -R6 ;  /* 0x000000ffff087224 */ /* 0x000fc800078e0a06 */
[----:B------:R-:W-:Y:S01]  /*b3d0*/  IMAD R6, R30, R6, R5 ;  /* 0x000000061e067224 */ /* 0x000fe200078e0205 */
[----:B------:R-:W-:Y:S01]  /*b3e0*/  LOP3.LUT R5, R14, R9, RZ, 0xc0, !PT ;  /* 0x000000090e057212 */ /* 0x000fe200078ec0ff */
[----:B------:R-:W-:Y:S02]  /*b3f0*/  @P0 IMAD R3, R7, R21, R4 ;  /* 0x0000001507030224 */ /* 0x000fe400078e0204 */
[----:B--2---:R-:W-:Y:S02]  /*b400*/  IMAD R4, R8, R26, R25 ;  /* 0x0000001a08047224 */ /* 0x004fe400078e0219 */
[----:B---3--:R-:W-:Y:S01]  /*b410*/  IMAD R3, R6, R31, R3 ;  /* 0x0000001f06037224 */ /* 0x008fe200078e0203 */
[----:B------:R-:W-:Y:S01]  /*b420*/  MOV R6, 0x1 ;  /* 0x0000000100067802 */ /* 0x000fe20000000f00 */
[----:B------:R-:W-:-:S05]  /*b430*/  IMAD R4, R4, R20, R5 ;  /* 0x0000001404047224 */ /* 0x000fca00078e0205 */
[----:B------:R-:W-:Y:S02]  /*b440*/  SEL R20, R4, R3, !P0 ;  /* 0x0000000304147207 */ /* 0x000fe40004000000 */
[----:B------:R-:W-:-:S07]  /*b450*/  SEL R12, R3, R4, !P0 ;  /* 0x00000004030c7207 */ /* 0x000fce0004000000 */
.L_x_289:
[----:B------:R-:W-:-:S08]  /*b460*/  NOP ;  /* 0x0000000000007918 */ /* 0x000fd00000000000 */
[----:B------:R-:W0:-:S00]  /*b470*/  USETMAXREG.DEALLOC.CTAPOOL 0x28 ;  /* 0x00000028000079c8 */ /* 0x000e0000080e0500 */
[----:B0-----:R-:W-:-:S13]  /*b480*/  ISETP.NE.AND P0, PT, R0, RZ, PT ;  /* 0x000000ff0000720c */ /* 0x001fda0003f05270 */
[----:B------:R-:W-:Y:S05]  /*b490*/  @P0 EXIT ;  /* 0x000000000000094d */ /* 0x000fea0003800000 */
[----:B------:R-:W-:Y:S01]  /*b4a0*/  LOP3.LUT P0, RZ, R6, 0xff, RZ, 0xc0, !PT ;  /* 0x000000ff06ff7812 */ /* 0x000fe2000780c0ff */
[----:B------:R-:W-:Y:S02]  /*b4b0*/  IMAD.MOV.U32 R10, RZ, RZ, 0x1 ;  /* 0x00000001ff0a7424 */ /* 0x000fe400078e00ff */
[----:B------:R-:W-:-:S10]  /*b4c0*/  IMAD.MOV.U32 R9, RZ, RZ, RZ ;  /* 0x000000ffff097224 */ /* 0x000fd400078e00ff */
[----:B------:R-:W-:Y:S05]  /*b4d0*/  @!P0 BRA `(.L_x_292) ;  /* 0x0000000c00988947 */ /* 0x000fea0003800000 */
[----:B------:R-:W0:Y:S01]  /*b4e0*/  LDC R0, c[0x0][0x28c] ;  /* 0x0000a300ff007b82 */ /* 0x000e220000000800 */
[----:B------:R-:W-:Y:S01]  /*b4f0*/  ULDC UR5, c[0x0][0x658] ;  /* 0x0001960000057ab9 */ /* 0x000fe20000000800 */
[----:B------:R-:W-:Y:S01]  /*b500*/  UMOV UR11, 0xffffffff ;  /* 0xffffffff000b7882 */ /* 0x000fe20000000000 */
[----:B------:R-:W-:Y:S01]  /*b510*/  UMOV UR17, 0x1 ;  /* 0x0000000100117882 */ /* 0x000fe20000000000 */
[----:B------:R-:W-:Y:S01]  /*b520*/  USHF.L.U32 UR11, UR11, UR5, URZ ;  /* 0x000000050b0b7299 */ /* 0x000fe2000800063f */
[----:B------:R-:W-:Y:S01]  /*b530*/  BSSY B0, `(.L_x_292) ;  /* 0x00000e0000007945 */ /* 0x000fe20003800000 */
[----:B------:R-:W-:Y:S01]  /*b540*/  ULDC UR9, c[0x0][0xc] ;  /* 0x0000030000097ab9 */ /* 0x000fe20000000800 */
[----:B------:R-:W-:Y:S01]  /*b550*/  ULDC UR16, c[0x0][0x10] ;  /* 0x0000040000107ab9 */ /* 0x000fe20000000800 */
[----:B------:R-:W1:Y:S01]  /*b560*/  S2UR UR8, SR_CgaCtaId ;  /* 0x00000000000879c3 */ /* 0x000e620000008800 */
[----:B------:R-:W-:Y:S01]  /*b570*/  ULOP3.LUT UR13, URZ, UR11, URZ, 0x33, !UPT ;  /* 0x0000000b3f0d7292 */ /* 0x000fe2000f8e333f */
[----:B------:R-:W-:Y:S01]  /*b580*/  LOP3.LUT R11, R19, 0x2, RZ, 0xfc, !PT ;  /* 0x00000002130b7812 */ /* 0x000fe200078efcff */
[----:B------:R-:W-:Y:S01]  /*b590*/  IMAD.MOV.U32 R10, RZ, RZ, 0x1 ;  /* 0x00000001ff0a7424 */ /* 0x000fe200078e00ff */
[----:B------:R-:W-:Y:S01]  /*b5a0*/  ULDC UR4, c[0x0][0x600] ;  /* 0x0001800000047ab9 */ /* 0x000fe20000000800 */
[----:B------:R-:W-:Y:S01]  /*b5b0*/  IMAD.MOV.U32 R9, RZ, RZ, RZ ;  /* 0x000000ffff097224 */ /* 0x000fe200078e00ff */
[----:B------:R-:W-:Y:S01]  /*b5c0*/  UMOV UR19, 0x1111 ;  /* 0x0000111100137882 */ /* 0x000fe20000000000 */
[----:B------:R-:W-:-:S02]  /*b5d0*/  UIADD3 UR4, UR4, -0x1, URZ ;  /* 0xffffffff04047890 */ /* 0x000fc4000fffe03f */
[----:B------:R-:W-:Y:S01]  /*b5e0*/  USHF.L.U32 UR5, UR17, UR5, URZ ;  /* 0x0000000511057299 */ /* 0x000fe2000800063f */
[----:B------:R-:W-:Y:S01]  /*b5f0*/  ULDC.64 UR28, c[0x0][0x198] ;  /* 0x00006600001c7ab9 */ /* 0x000fe20000000a00 */
[----:B0-----:R-:W-:-:S05]  /*b600*/  VIADD R0, R0, 0x3f ;  /* 0x0000003f00007836 */ /* 0x001fca0000000000 */
[----:B------:R-:W-:Y:S01]  /*b610*/  SHF.R.S32.HI R3, RZ, 0x1f, R0 ;  /* 0x0000001fff037819 */ /* 0x000fe20000011400 */
[----:B-1----:R-:W-:-:S03]  /*b620*/  USHF.R.U32.HI UR27, URZ, 0x2, UR8 ;  /* 0x000000023f1b7899 */ /* 0x002fc60008011608 */
[----:B------:R-:W-:Y:S01]  /*b630*/  LEA.HI R3, R3, R0, RZ, 0x6 ;  /* 0x0000000003037211 */ /* 0x000fe200078f30ff */
[----:B------:R-:W-:Y:S01]  /*b640*/  ULOP3.LUT UR10, UR8, 0x3, URZ, 0xc0, !UPT ;  /* 0x00000003080a7892 */ /* 0x000fe2000f8ec03f */
[----:B------:R-:W-:Y:S01]  /*b650*/  IMAD.MOV.U32 R0, RZ, RZ, 0x1 ;  /* 0x00000001ff007424 */ /* 0x000fe200078e00ff */
[----:B------:R-:W-:Y:S01]  /*b660*/  USHF.L.U32 UR6, UR8, 0x5, URZ ;  /* 0x0000000508067899 */ /* 0x000fe2000800063f */
[--C-:B------:R-:W-:Y:S01]  /*b670*/  SHF.R.S32.HI R8, RZ, 0x6, R3.reuse ;  /* 0x00000006ff087819 */ /* 0x100fe20000011403 */
[----:B------:R-:W-:Y:S02]  /*b680*/  USHF.L.U32 UR7, UR8, 0xb, URZ ;  /* 0x0000000b08077899 */ /* 0x000fe4000800063f */
[----:B------:R-:W-:Y:S01]  /*b690*/  ULOP3.LUT UR8, UR8, 0xfffffffc, URZ, 0xc0, !UPT ;  /* 0xfffffffc08087892 */ /* 0x000fe2000f8ec03f */
[----:B------:R-:W-:Y:S01]  /*b6a0*/  PRMT R3, R0, 0x7610, R3 ;  /* 0x0000761000037816 */ /* 0x000fe20000000003 */
[----:B------:R-:W-:Y:S01]  /*b6b0*/  UISETP.GT.U32.AND UP0, UPT, UR10, 0xffff, UPT ;  /* 0x0000ffff0a00788c */ /* 0x000fe2000bf04070 */
[----:B------:R-:W-:Y:S01]  /*b6c0*/  VIADD R0, R8, 0x1 ;  /* 0x0000000108007836 */ /* 0x000fe20000000000 */
[----:B------:R-:W-:-:S02]  /*b6d0*/  ULOP3.LUT UR12, UR8, 0x1, URZ, 0xfc, !UPT ;  /* 0x00000001080c7892 */ /* 0x000fc4000f8efc3f */
[----:B------:R-:W-:Y:S02]  /*b6e0*/  ULOP3.LUT UR14, UR8, 0x2, URZ, 0xfc, !UPT ;  /* 0x00000002080e7892 */ /* 0x000fe4000f8efc3f */
[----:B------:R-:W-:Y:S02]  /*b6f0*/  USHF.L.U32 UR11, UR17, UR8, URZ ;  /* 0x00000008110b7299 */ /* 0x000fe4000800063f */
[----:B------:R-:W-:Y:S02]  /*b700*/  ULOP3.LUT UR15, UR8, 0x3, URZ, 0xfc, !UPT ;  /* 0x00000003080f7892 */ /* 0x000fe4000f8efc3f */
[----:B------:R-:W-:Y:S02]  /*b710*/  UIMAD.WIDE.U32 UR8, UR9, UR16, URZ ;  /* 0x00000010090872a5 */ /* 0x000fe4000f8e003f */
[----:B------:R-:W-:Y:S02]  /*b720*/  USHF.L.U32 UR12, UR17, UR12, URZ ;  /* 0x0000000c110c7299 */ /* 0x000fe4000800063f */
[----:B------:R-:W-:-:S02]  /*b730*/  USHF.L.U32 UR14, UR17, UR14, URZ ;  /* 0x0000000e110e7299 */ /* 0x000fc4000800063f */
[----:B------:R-:W-:Y:S01]  /*b740*/  USEL UR10, UR10, 0xffff, !UP0 ;  /* 0x0000ffff0a0a7887 */ /* 0x000fe2000c000000 */
[----:B------:R-:W-:Y:S01]  /*b750*/  ULDC UR16, c[0x0][0x14] ;  /* 0x0000050000107ab9 */ /* 0x000fe20000000800 */
[----:B------:R-:W-:Y:S02]  /*b760*/  USHF.L.U32 UR15, UR17, UR15, URZ ;  /* 0x0000000f110f7299 */ /* 0x000fe4000800063f */
[----:B------:R-:W-:Y:S02]  /*b770*/  UIMAD.WIDE.U32 UR22, UR8, UR16, URZ ;  /* 0x00000010081672a5 */ /* 0x000fe4000f8e003f */
[----:B------:R-:W-:Y:S02]  /*b780*/  UIMAD UR21, UR9, UR16, URZ ;  /* 0x00000010091572a4 */ /* 0x000fe4000f8e023f */
[----:B------:R-:W-:Y:S02]  /*b790*/  ULOP3.LUT UR11, UR14, UR11, UR12, 0xfe, !UPT ;  /* 0x0000000b0e0b7292 */ /* 0x000fe4000f8efe0c */
[----:B------:R-:W-:-:S02]  /*b7a0*/  ULOP3.LUT UR10, UR10, 0xffff, URZ, 0xc0, !UPT ;  /* 0x0000ffff0a0a7892 */ /* 0x000fc4000f8ec03f */
[----:B------:R-:W-:Y:S02]  /*b7b0*/  ULOP3.LUT UR6, UR6, 0x60, URZ, 0xc0, !UPT ;  /* 0x0000006006067892 */ /* 0x000fe4000f8ec03f */
[----:B------:R-:W-:Y:S02]  /*b7c0*/  ULOP3.LUT UR7, UR7, 0x1800, URZ, 0xc0, !UPT ;  /* 0x0000180007077892 */ /* 0x000fe4000f8ec03f */
[----:B------:R-:W-:Y:S02]  /*b7d0*/  UIADD3 UR21, UR23, UR21, URZ ;  /* 0x0000001517157290 */ /* 0x000fe4000fffe03f */
[----:B------:R-:W-:Y:S02]  /*b7e0*/  ULOP3.LUT UR18, UR11, UR15, URZ, 0xfc, !UPT ;  /* 0x0000000f0b127292 */ /* 0x000fe4000f8efc3f */
[----:B------:R-:W-:-:S12]  /*b7f0*/  USHF.L.U32 UR19, UR19, UR10, URZ ;  /* 0x0000000a13137299 */ /* 0x000fd8000800063f */
.L_x_303:
[----:B------:R-:W-:-:S03]  /*b800*/  UMOV UR8, 0xffffffff ;  /* 0xffffffff00087882 */ /* 0x000fc60000000000 */
[----:B------:R-:W-:Y:S05]  /*b810*/  BRA.DIV UR8, `(.L_x_293) ;  /* 0x0000000e08b07947 */ /* 0x000fea000b800000 */
[----:B------:R-:W-:-:S13]  /*b820*/  ELECT P6, URZ, PT ;  /* 0x00000000003f782f */ /* 0x000fda00038c0000 */
.L_x_314:
[----:B------:R-:W0:Y:S01]  /*b830*/  LDC R4, c[0x0][0x28c] ;  /* 0x0000a300ff047b82 */ /* 0x000e220000000800 */
[----:B------:R-:W-:Y:S01]  /*b840*/  BSSY B1, `(.L_x_294) ;  /* 0x000003c000017945 */ /* 0x000fe20003800000 */
[----:B0-----:R-:W-:-:S13]  /*b850*/  ISETP.LT.OR P6, PT, R4, 0x1, !P6 ;  /* 0x000000010400780c */ /* 0x001fda00077c1670 */
[----:B------:R-:W-:Y:S05]  /*b860*/  @P6 BRA `(.L_x_295) ;  /* 0x0000000000e46947 */ /* 0x000fea0003800000 */
[----:B------:R-:W-:Y:S01]  /*b870*/  LEA R12, R12, UR27, 0x2 ;  /* 0x0000001b0c0c7c11 */ /* 0x000fe2000f8e10ff */
[----:B------:R-:W-:Y:S01]  /*b880*/  IMAD.MOV.U32 R15, RZ, RZ, RZ ;  /* 0x000000ffff0f7224 */ /* 0x000fe200078e00ff */
[----:B------:R-:W-:Y:S01]  /*b890*/  LEA R20, R20, UR6, 0x7 ;  /* 0x0000000614147c11 */ /* 0x000fe2000f8e38ff */
[----:B------:R-:W-:Y:S01]  /*b8a0*/  IMAD.MOV.U32 R4, RZ, RZ, R0 ;  /* 0x000000ffff047224 */ /* 0x000fe200078e0000 */
[----:B------:R-:W-:Y:S01]  /*b8b0*/  SHF.L.U32 R14, R12, 0x6, RZ ;  /* 0x000000060c0e7819 */ /* 0x000fe200000006ff */
[----:B------:R-:W-:Y:S02]  /*b8c0*/  IMAD.MOV.U32 R5, RZ, RZ, R10 ;  /* 0x000000ffff057224 */ /* 0x000fe400078e000a */
[----:B------:R-:W-:-:S07]  /*b8d0*/  IMAD.MOV.U32 R6, RZ, RZ, R9 ;  /* 0x000000ffff067224 */ /* 0x000fce00078e0009 */
.L_x_298:
[----:B------:R-:W0:Y:S01]  /*b8e0*/  S2R R12, SR_CgaCtaId ;  /* 0x00000000000c7919 */ /* 0x000e220000008800 */
[----:B------:R-:W-:Y:S02]  /*b8f0*/  MOV R7, 0x400 ;  /* 0x0000040000077802 */ /* 0x000fe40000000f00 */
[----:B------:R-:W-:Y:S02]  /*b900*/  LOP3.LUT P1, RZ, R18, 0x7f, RZ, 0xc0, !PT ;  /* 0x0000007f12ff7812 */ /* 0x000fe4000782c0ff */
[----:B0-----:R-:W-:Y:S02]  /*b910*/  LEA R24, R12, R7, 0x18 ;  /* 0x000000070c187211 */ /* 0x001fe400078ec0ff */
[----:B------:R-:W-:-:S09]  /*b920*/  SHF.L.U32 R7, R5, 0x1f, RZ ;  /* 0x0000001f05077819 */ /* 0x000fd200000006ff */
[----:B------:R-:W0:Y:S01]  /*b930*/  @!P1 LDC R12, c[0x0][0x500] ;  /* 0x00014000ff0c9b82 */ /* 0x000e220000000800 */
[----:B------:R-:W-:-:S04]  /*b940*/  IMAD R22, R6, 0x8, R24 ;  /* 0x0000000806167824 */ /* 0x000fc800078e0218 */
[----:B------:R-:W1:Y:S02]  /*b950*/  SYNCS.PHASECHK.TRANS64.TRYWAIT P0, [R22+URZ+0x20], R7 ;  /* 0x00002007160075a7 */ /* 0x000e64000800017f */
[----:B-1----:R-:W-:Y:S05]  /*b960*/  @!P0 BRA `(.L_x_296) ;  /* 0x0000000c007c8947 */ /* 0x002fea0003800000 */
.L_x_315:
[----:B-1----:R-:W-:Y:S01]  /*b970*/  PRMT R7, R11, 0x9910, RZ ;  /* 0x000099100b077816 */ /* 0x002fe200000000ff */
[----:B0-----:R0:W-:Y:S03]  /*b980*/  @!P1 SYNCS.ARRIVE.TRANS64 RZ, [R22+URZ], R12 ;  /* 0x0000000c16ff99a7 */ /* 0x0011e6000800003f */
[----:B------:R-:W-:-:S13]  /*b990*/  ISETP.NE.AND P0, PT, R7, 0x2, PT ;  /* 0x000000020700780c */ /* 0x000fda0003f05270 */
[----:B0-----:R-:W-:Y:S05]  /*b9a0*/  @P0 BRA `(.L_x_297) ;  /* 0x0000000000040947 */ /* 0x001fea0003800000 */
[----:B------:R-:W-:Y:S01]  /*b9b0*/  BPT.TRAP 0x1 ;  /* 0x000000040000795c */ /* 0x000fe20000300000 */
.L_x_297:
[----:B------:R-:W-:Y:S01]  /*b9c0*/  LEA R7, R6, UR27, 0x2 ;  /* 0x0000001b06077c11 */ /* 0x000fe2000f8e10ff */
[----:B------:R-:W-:Y:S01]  /*b9d0*/  VIADD R4, R4, 0xffffffff ;  /* 0xffffffff04047836 */ /* 0x000fe20000000000 */
[----:B------:R-:W-:Y:S01]  /*b9e0*/  R2UR UR25, R14 ;  /* 0x000000000e1972ca */ /* 0x000fe200000e0000 */
[----:B------:R-:W-:Y:S01]  /*b9f0*/  UIADD3 UR14, UP0, UR28, 0xf0, URZ ;  /* 0x000000f01c0e7890 */ /* 0x000fe2000ff1e03f */
[----:B------:R-:W-:Y:S01]  /*ba00*/  R2UR UR9, R22 ;  /* 0x00000000160972ca */ /* 0x000fe200000e0000 */
[----:B------:R-:W-:Y:S01]  /*ba10*/  IMAD.SHL.U32 R7, R7, 0x1000, RZ ;  /* 0x0000100007077824 */ /* 0x000fe200078e00ff */
[----:B------:R-:W-:Y:S01]  /*ba20*/  R2UR UR10, R15 ;  /* 0x000000000f0a72ca */ /* 0x000fe200000e0000 */
[----:B------:R-:W-:Y:S01]  /*ba30*/  UIADD3 UR32, UP1, UR28, 0x1f0, URZ ;  /* 0x000001f01c207890 */ /* 0x000fe2000ff3e03f */
[----:B------:R-:W-:Y:S01]  /*ba40*/  R2UR UR12, R13 ;  /* 0x000000000d0c72ca */ /* 0x000fe200000e0000 */
[--C-:B------:R-:W-:Y:S01]  /*ba50*/  IMAD R12, R7, 0x2, R24.reuse ;  /* 0x00000002070c7824 */ /* 0x100fe200078e0218 */
[----:B------:R-:W-:Y:S01]  /*ba60*/  LEA R7, R6, UR7, 0xd ;  /* 0x0000000706077c11 */ /* 0x000fe2000f8e68ff */
[----:B------:R-:W-:Y:S01]  /*ba70*/  UIADD3.X UR15, URZ, UR29, URZ, UP0, !UPT ;  /* 0x0000001d3f0f7290 */ /* 0x000fe200087fe43f */
[----:B------:R-:W-:Y:S01]  /*ba80*/  R2UR UR26, R20 ;  /* 0x00000000141a72ca */ /* 0x000fe200000e0000 */
[----:B------:R-:W-:Y:S01]  /*ba90*/  UPRMT UR20, URZ, 0x5410, UR19 ;  /* 0x000054103f147896 */ /* 0x000fe20008000013 */
[----:B------:R-:W-:Y:S01]  /*baa0*/  R2UR UR8, R12 ;  /* 0x000000000c0872ca */ /* 0x000fe200000e0000 */
[----:B------:R-:W-:Y:S01]  /*bab0*/  IMAD R7, R7, 0x2, R24 ;  /* 0x0000000207077824 */ /* 0x000fe200078e0218 */
[----:B------:R-:W-:Y:S01]  /*bac0*/  ISETP.GT.AND P1, PT, R4, 0x1, PT ;  /* 0x000000010400780c */ /* 0x000fe20003f24270 */
[----:B------:R-:W-:Y:S01]  /*bad0*/  VIADD R6, R6, 0x1 ;  /* 0x0000000106067836 */ /* 0x000fe20000000000 */
[----:B------:R-:W-:Y:S01]  /*bae0*/  UPRMT UR30, URZ, 0x5410, UR18 ;  /* 0x000054103f1e7896 */ /* 0x000fe20008000012 */
[----:B------:R-:W-:Y:S01]  /*baf0*/  VIADD R15, R15, 0x40 ;  /* 0x000000400f0f7836 */ /* 0x000fe20000000000 */
[----:B------:R-:W-:Y:S01]  /*bb00*/  R2UR UR11, R7 ;  /* 0x00000000070b72ca */ /* 0x000fe200000e0000 */
[----:B------:R-:W-:Y:S01]  /*bb10*/  UIADD3.X UR33, URZ, UR29, URZ, UP1, !UPT ;  /* 0x0000001d3f217290 */ /* 0x000fe20008ffe43f */
[----:B------:R-:W-:Y:S01]  /*bb20*/  ISETP.NE.AND P0, PT, R6, 0x4, PT ;  /* 0x000000040600780c */ /* 0x000fe20003f05270 */
[----:B------:R-:W-:Y:S01]  /*bb30*/  UMOV UR16, 0x0 ;  /* 0x0000000000107882 */ /* 0x000fe20000000000 */
[----:B------:R-:W-:-:S02]  /*bb40*/  UMOV UR17, 0x10000000 ;  /* 0x1000000000117882 */ /* 0x000fc40000000000 */
[----:B------:R-:W-:Y:S01]  /*bb50*/  SEL R12, RZ, 0x1, P0 ;  /* 0x00000001ff0c7807 */ /* 0x000fe20000000000 */
[----:B------:R-:W-:Y:S01]  /*bb60*/  UIADD3 UR8, UR8, 0x100, URZ ;  /* 0x0000010008087890 */ /* 0x000fe2000fffe03f */
[----:B------:R-:W-:Y:S02]  /*bb70*/  SEL R6, R6, RZ, P0 ;  /* 0x000000ff06067207 */ /* 0x000fe40000000000 */
[----:B------:R-:W-:-:S03]  /*bb80*/  LOP3.LUT R5, R5, R12, RZ, 0x3c, !PT ;  /* 0x0000000c05057212 */ /* 0x000fc600078e3cff */
[----:B------:R-:W-:-:S03]  /*bb90*/  UIADD3 UR24, UR11, 0x20100, URZ ;  /* 0x000201000b187890 */ /* 0x000fc6000fffe03f */
[----:B------:R-:W-:Y:S02]  /*bba0*/  UMOV UR11, UR25 ;  /* 0x00000019000b7c82 */ /* 0x000fe40008000000 */
[----:B------:R0:W-:Y:S02]  /*bbb0*/  UTMALDG.3D.MULTICAST [UR8], [UR14], UR20, desc[UR16] ;  /* 0x000010080e0073b4 */ /* 0x0001e40008011814 */
[----:B0-----:R-:W-:Y:S01]  /*bbc0*/  UMOV UR8, UR24 ;  /* 0x0000001800087c82 */ /* 0x001fe20008000000 */
[----:B------:R-:W-:Y:S02]  /*bbd0*/  UMOV UR11, UR26 ;  /* 0x0000001a000b7c82 */ /* 0x000fe40008000000 */
[----:B------:R0:W-:Y:S02]  /*bbe0*/  UTMALDG.3D.MULTICAST [UR8], [UR32], UR30, desc[UR16] ;  /* 0x00001008200073b4 */ /* 0x0001e4000801181e */
[----:B0-----:R-:W-:Y:S05]  /*bbf0*/  @P1 BRA `(.L_x_298) ;  /* 0xfffffffc00381947 */ /* 0x001fea000383ffff */
.L_x_295:
[----:B------:R-:W-:Y:S05]  /*bc00*/  BSYNC B1 ;  /* 0x0000000000017941 */ /* 0x000fea0003800000 */
.L_x_294:
[----:B------:R-:W-:Y:S01]  /*bc10*/  LOP3.LUT P1, RZ, R3, 0xff, RZ, 0xc0, !PT ;  /* 0x000000ff03ff7812 */ /* 0x000fe2000782c0ff */
[----:B------:R-:W-:Y:S01]  /*bc20*/  IMAD.IADD R9, R8, 0x1, R9 ;  /* 0x0000000108097824 */ /* 0x000fe200078e0209 */
[----:B------:R-:W-:Y:S01]  /*bc30*/  IADD3 R16, P2, R16, UR22, RZ ;  /* 0x0000001610107c10 */ /* 0x000fe2000ff5e0ff */
[----:B------:R-:W-:Y:S01]  /*bc40*/  ULDC.64 UR8, c[0x0][0x650] ;  /* 0x0001940000087ab9 */ /* 0x000fe20000000a00 */
[----:B------:R-:W-:Y:S01]  /*bc50*/  BSSY B1, `(.L_x_299) ;  /* 0x000006b000017945 */ /* 0x000fe20003800000 */
[----:B------:R-:W-:Y:S01]  /*bc60*/  IMAD.MOV.U32 R12, RZ, RZ, -0x1 ;  /* 0xffffffffff0c7424 */ /* 0x000fe200078e00ff */
[----:B------:R-:W-:Y:S01]  /*bc70*/  SHF.R.U32.HI R3, RZ, 0x2, R9 ;  /* 0x00000002ff037819 */ /* 0x000fe20000011609 */
[----:B------:R-:W-:Y:S01]  /*bc80*/  IMAD.MOV.U32 R20, RZ, RZ, -0x1 ;  /* 0xffffffffff147424 */ /* 0x000fe200078e00ff */
[----:B------:R-:W-:Y:S01]  /*bc90*/  ISETP.GT.U32.AND P0, PT, R9, 0x3, PT ;  /* 0x000000030900780c */ /* 0x000fe20003f04070 */
[----:B------:R-:W-:Y:S01]  /*bca0*/  IMAD.MOV.U32 R13, RZ, RZ, -0x1 ;  /* 0xffffffffff0d7424 */ /* 0x000fe200078e00ff */
[----:B------:R-:W-:-:S02]  /*bcb0*/  LOP3.LUT R3, R3, 0x1, RZ, 0xc0, !PT ;  /* 0x0000000103037812 */ /* 0x000fc400078ec0ff */
[----:B------:R-:W-:Y:S01]  /*bcc0*/  ISETP.LT.U32.AND P0, PT, R8, 0x4, P0 ;  /* 0x000000040800780c */ /* 0x000fe20000701070 */
[----:B------:R-:W0:Y:S01]  /*bcd0*/  @P1 S2R R5, SR_CgaCtaId ;  /* 0x0000000000051919 */ /* 0x000e220000008800 */
[----:B------:R-:W-:Y:S02]  /*bce0*/  @P1 MOV R4, 0x400 ;  /* 0x0000040000041802 */ /* 0x000fe40000000f00 */
[----:B------:R-:W-:Y:S02]  /*bcf0*/  IADD3.X R17, R17, UR21, RZ, P2, !PT ;  /* 0x0000001511117c10 */ /* 0x000fe400097fe4ff */
[----:B------:R-:W-:Y:S02]  /*bd00*/  ISETP.GE.U32.AND P2, PT, R16, UR8, PT ;  /* 0x0000000810007c0c */ /* 0x000fe4000bf46070 */
[----:B------:R-:W-:Y:S02]  /*bd10*/  LOP3.LUT R9, R9, 0x3, RZ, 0xc0, !PT ;  /* 0x0000000309097812 */ /* 0x000fe400078ec0ff */
[----:B0-----:R-:W-:-:S04]  /*bd20*/  @P1 LEA R4, R5, R4, 0x18 ;  /* 0x0000000405041211 */ /* 0x001fc800078ec0ff */
[----:B------:R0:W-:Y:S01]  /*bd30*/  @P1 SYNCS.ARRIVE.TRANS64.A1T0 RZ, [R4+URZ+0x58], RZ ;  /* 0x000058ff04ff19a7 */ /* 0x0001e2000810003f */
[----:B------:R-:W-:Y:S02]  /*bd40*/  ISETP.NE.U32.AND P1, PT, R3, 0x1, PT ;  /* 0x000000010300780c */ /* 0x000fe40003f25070 */
[----:B------:R-:W-:Y:S02]  /*bd50*/  SEL R3, RZ, 0x1, !P0 ;  /* 0x00000001ff037807 */ /* 0x000fe40004000000 */
[----:B------:R-:W-:Y:S02]  /*bd60*/  ISETP.GE.U32.AND.EX P0, PT, R17, UR9, PT, P2 ;  /* 0x0000000911007c0c */ /* 0x000fe4000bf06120 */
[----:B------:R-:W-:-:S04]  /*bd70*/  ISETP.GT.U32.AND P1, PT, R8, 0x3, !P1 ;  /* 0x000000030800780c */ /* 0x000fc80004f24070 */
[----:B0-----:R-:W-:-:S04]  /*bd80*/  SEL R4, RZ, 0x1, !P1 ;  /* 0x00000001ff047807 */ /* 0x001fc80004800000 */
[--C-:B------:R-:W-:Y:S02]  /*bd90*/  LOP3.LUT R10, R4, R10, R3.reuse, 0x96, !PT ;  /* 0x0000000a040a7212 */ /* 0x100fe400078e9603 */
[----:B------:R-:W-:Y:S02]  /*bda0*/  PRMT R4, RZ, 0x7610, R4 ;  /* 0x00007610ff047816 */ /* 0x000fe40000000004 */
[----:B------:R-:W-:Y:S01]  /*bdb0*/  PRMT R3, RZ, 0x7610, R3 ;  /* 0x00007610ff037816 */ /* 0x000fe20000000003 */
[----:B------:R-:W-:Y:S06]  /*bdc0*/  @P0 BRA `(.L_x_300) ;  /* 0x00000004004c0947 */ /* 0x000fec0003800000 */
[----:B------:R-:W0:Y:S01]  /*bdd0*/  S2R R14, SR_CTAID.X ;  /* 0x00000000000e7919 */ /* 0x000e220000002500 */
[----:B------:R-:W-:Y:S01]  /*bde0*/  ULDC.64 UR8, c[0x0][0x628] ;  /* 0x00018a0000087ab9 */ /* 0x000fe20000000a00 */
[----:B------:R-:W1:Y:S01]  /*bdf0*/  LDC R15, c[0x0][0x144] ;  /* 0x00005100ff0f7b82 */ /* 0x000e620000000800 */
[----:B------:R-:W-:Y:S01]  /*be00*/  ISETP.NE.U32.AND P0, PT, RZ, UR8, PT ;  /* 0x00000008ff007c0c */ /* 0x000fe2000bf05070 */
[----:B------:R-:W2:Y:S01]  /*be10*/  S2R R12, SR_CTAID.Y ;  /* 0x00000000000c7919 */ /* 0x000ea20000002600 */
[----:B------:R-:W-:Y:S01]  /*be20*/  ULDC UR10, c[0x0][0x150] ;  /* 0x00005400000a7ab9 */ /* 0x000fe20000000800 */
[----:B------:R-:W-:Y:S01]  /*be30*/  ULDC UR11, c[0x0][0x630] ;  /* 0x00018c00000b7ab9 */ /* 0x000fe20000000800 */
[----:B------:R-:W-:Y:S01]  /*be40*/  ISETP.NE.AND.EX P0, PT, RZ, UR9, PT, P0 ;  /* 0x00000009ff007c0c */ /* 0x000fe2000bf05300 */
[----:B------:R-:W-:Y:S01]  /*be50*/  IMAD.MOV.U32 R4, RZ, RZ, R16 ;  /* 0x000000ffff047224 */ /* 0x000fe200078e0010 */
[----:B0-----:R-:W-:-:S05]  /*be60*/  I2FP.F32.U32 R5, R14 ;  /* 0x0000000e00057245 */ /* 0x001fca0000201000 */
[----:B------:R-:W-:Y:S01]  /*be70*/  FMUL R20, R5, UR10 ;  /* 0x0000000a05147c20 */ /* 0x000fe20008400000 */
[----:B------:R-:W-:-:S05]  /*be80*/  MOV R5, R17 ;  /* 0x0000001100057202 */ /* 0x000fca0000000f00 */
[----:B--2---:R-:W-:Y:S05]  /*be90*/  @!P0 BRA `(.L_x_301) ;  /* 0x0000000000288947 */ /* 0x004fea0003800000 */
[----:B------:R-:W-:Y:S02]  /*bea0*/  ULDC UR10, c[0x0][0x634] ;  /* 0x00018d00000a7ab9 */ /* 0x000fe40000000800 */
[----:B------:R-:W-:-:S05]  /*beb0*/  IADD3 R5, P0, R16, UR10, RZ ;  /* 0x0000000a10057c10 */ /* 0x000fca000ff1e0ff */
[----:B------:R-:W-:-:S04]  /*bec0*/  IMAD.X R13, RZ, RZ, R17, P0 ;  /* 0x000000ffff0d7224 */ /* 0x000fc800000e0611 */
[----:B------:R-:W-:-:S04]  /*bed0*/  IMAD.WIDE.U32 R6, R13, UR8, RZ ;  /* 0x000000080d067c25 */ /* 0x000fc8000f8e00ff */
[----:B------:R-:W-:-:S04]  /*bee0*/  IMAD.WIDE.U32 R6, P0, R5, UR9, R6 ;  /* 0x0000000905067c25 */ /* 0x000fc8000f800006 */
[----:B------:R-:W-:-:S04]  /*bef0*/  IMAD.WIDE.U32 R4, R5, UR8, RZ ;  /* 0x0000000805047c25 */ /* 0x000fc8000f8e00ff */
[----:B------:R-:W-:Y:S01]  /*bf00*/  IMAD.MOV.U32 R4, RZ, RZ, R7 ;  /* 0x000000ffff047224 */ /* 0x000fe200078e0007 */
[----:B------:R-:W-:Y:S01]  /*bf10*/  IADD3 RZ, P1, R5, R6, RZ ;  /* 0x0000000605ff7210 */ /* 0x000fe20007f3e0ff */
[----:B------:R-:W-:-:S04]  /*bf20*/  IMAD.X R5, RZ, RZ, RZ, P0 ;  /* 0x000000ffff057224 */ /* 0x000fc800000e06ff */
[----:B------:R-:W-:-:S08]  /*bf30*/  IMAD.WIDE.U32.X R4, R13, UR9, R4, P1 ;  /* 0x000000090d047c25 */ /* 0x000fd000088e0404 */
.L_x_301:
[--C-:B------:R-:W-:Y:S01]  /*bf40*/  SHF.R.U64 R13, R4, UR11, R5.reuse ;  /* 0x0000000b040d7c19 */ /* 0x100fe20008001205 */
[----:B------:R-:W0:Y:S01]  /*bf50*/  F2I.U32.TRUNC.NTZ R20, R20 ;  /* 0x0000001400147305 */ /* 0x000e22000020f000 */
[----:B------:R-:W-:Y:S01]  /*bf60*/  SHF.R.U32.HI R4, RZ, UR11, R5 ;  /* 0x0000000bff047c19 */ /* 0x000fe20008011605 */
[----:B------:R-:W-:Y:S01]  /*bf70*/  ULDC.64 UR8, c[0x0][0x620] ;  /* 0x0001880000087ab9 */ /* 0x000fe20000000a00 */
[----:B------:R-:W-:Y:S01]  /*bf80*/  IADD3 R7, P0, RZ, -R13, RZ ;  /* 0x8000000dff077210 */ /* 0x000fe20007f1e0ff */
[----:B------:R-:W-:Y:S01]  /*bf90*/  ULDC.64 UR10, c[0x0][0x640] ;  /* 0x00019000000a7ab9 */ /* 0x000fe20000000a00 */
[----:B------:R-:W2:Y:S03]  /*bfa0*/  LDC R21, c[0x0][0x148] ;  /* 0x00005200ff157b82 */ /* 0x000ea60000000800 */
[----:B------:R-:W-:Y:S01]  /*bfb0*/  IMAD.X R4, RZ, RZ, ~R4, P0 ;  /* 0x000000ffff047224 */ /* 0x000fe200000e0e04 */
[----:B------:R-:W-:-:S03]  /*bfc0*/  ISETP.NE.U32.AND P0, PT, RZ, UR10, PT ;  /* 0x0000000aff007c0c */ /* 0x000fc6000bf05070 */
[----:B------:R-:W-:Y:S01]  /*bfd0*/  IMAD R6, R4, UR8, RZ ;  /* 0x0000000804067c24 */ /* 0x000fe2000f8e02ff */
[----:B------:R-:W-:Y:S01]  /*bfe0*/  ISETP.NE.AND.EX P0, PT, RZ, UR11, PT, P0 ;  /* 0x0000000bff007c0c */ /* 0x000fe2000bf05300 */
[----:B------:R-:W-:Y:S01]  /*bff0*/  IMAD.WIDE.U32 R4, R7, UR8, R16 ;  /* 0x0000000807047c25 */ /* 0x000fe2000f8e0010 */
[----:B------:R-:W-:-:S03]  /*c000*/  ULDC UR8, c[0x0][0x618] ;  /* 0x0001860000087ab9 */ /* 0x000fc60000000800 */
[----:B------:R-:W-:Y:S01]  /*c010*/  IMAD R7, R7, UR9, R6 ;  /* 0x0000000907077c24 */ /* 0x000fe2000f8e0206 */
[----:B------:R-:W-:Y:S01]  /*c020*/  ULDC UR9, c[0x0][0x154] ;  /* 0x0000550000097ab9 */ /* 0x000fe20000000800 */
[----:B0-----:R-:W-:Y:S02]  /*c030*/  IMAD.MOV R6, RZ, RZ, -R20 ;  /* 0x000000ffff067224 */ /* 0x001fe400078e0a14 */
[----:B------:R-:W-:Y:S02]  /*c040*/  IMAD.IADD R5, R5, 0x1, R7 ;  /* 0x0000000105057824 */ /* 0x000fe400078e0207 */
[----:B-1----:R-:W-:Y:S01]  /*c050*/  IMAD R14, R15, R6, R14 ;  /* 0x000000060f0e7224 */ /* 0x002fe200078e020e */
[----:B------:R-:W-:Y:S02]  /*c060*/  I2FP.F32.U32 R6, R12 ;  /* 0x0000000c00067245 */ /* 0x000fe40000201000 */
[--C-:B------:R-:W-:Y:S02]  /*c070*/  SHF.R.U64 R15, R4, UR8, R5.reuse ;  /* 0x00000008040f7c19 */ /* 0x100fe40008001205 */
[----:B------:R-:W-:Y:S01]  /*c080*/  SHF.R.U32.HI R4, RZ, UR8, R5 ;  /* 0x00000008ff047c19 */ /* 0x000fe20008011605 */
[----:B------:R-:W-:Y:S01]  /*c090*/  FMUL R6, R6, UR9 ;  /* 0x0000000906067c20 */ /* 0x000fe20008400000 */
[----:B------:R-:W-:-:S02]  /*c0a0*/  ULDC UR8, c[0x0][0x608] ;  /* 0x0001820000087ab9 */ /* 0x000fc40000000800 */
[--C-:B------:R-:W-:Y:S01]  /*c0b0*/  SHF.R.U64 R22, R15, UR8, R4.reuse ;  /* 0x000000080f167c19 */ /* 0x100fe20008001204 */
[----:B------:R0:W1:Y:S01]  /*c0c0*/  F2I.U32.TRUNC.NTZ R24, R6 ;  /* 0x0000000600187305 */ /* 0x000062000020f000 */
[----:B------:R-:W-:Y:S01]  /*c0d0*/  SHF.R.U32.HI R5, RZ, UR8, R4 ;  /* 0x00000008ff057c19 */ /* 0x000fe20008011604 */
[----:B------:R-:W-:-:S03]  /*c0e0*/  ULDC UR8, c[0x0][0x658] ;  /* 0x0001960000087ab9 */ /* 0x000fc60000000800 */
[--C-:B------:R-:W-:Y:S02]  /*c0f0*/  SHF.R.U64 R20, R22, UR8, R5.reuse ;  /* 0x0000000816147c19 */ /* 0x100fe40008001205 */
[----:B------:R-:W-:-:S03]  /*c100*/  SHF.R.U32.HI R23, RZ, UR8, R5 ;  /* 0x00000008ff177c19 */ /* 0x000fc60008011605 */
[----:B------:R-:W-:Y:S02]  /*c110*/  IMAD.MOV.U32 R4, RZ, RZ, R20 ;  /* 0x000000ffff047224 */ /* 0x000fe400078e0014 */
[----:B------:R-:W-:Y:S01]  /*c120*/  IMAD.MOV.U32 R5, RZ, RZ, R23 ;  /* 0x000000ffff057224 */ /* 0x000fe200078e0017 */
[----:B0-----:R-:W-:Y:S06]  /*c130*/  @!P0 BRA `(.L_x_302) ;  /* 0x0000000000288947 */ /* 0x001fec0003800000 */
        /* <DEDUP_REMOVED lines=10> */
.L_x_302:
[----:B------:R-:W-:Y:S01]  /*c1e0*/  ISETP.NE.AND P0, PT, R2, 0x1, PT ;  /* 0x000000010200780c */ /* 0x000fe20003f05270 */
[----:B------:R-:W-:Y:S01]  /*c1f0*/  ULDC UR8, c[0x0][0x648] ;  /* 0x0001920000087ab9 */ /* 0x000fe20000000800 */
[----:B------:R-:W-:Y:S01]  /*c200*/  LOP3.LUT R22, R22, UR13, RZ, 0xc0, !PT ;  /* 0x0000000d16167c12 */ /* 0x000fe2000f8ec0ff */
[----:B-1----:R-:W-:Y:S01]  /*c210*/  IMAD.MOV R24, RZ, RZ, -R24 ;  /* 0x000000ffff187224 */ /* 0x002fe200078e0a18 */
[----:B------:R-:W-:Y:S01]  /*c220*/  SHF.R.U64 R5, R4, UR8, R5 ;  /* 0x0000000804057c19 */ /* 0x000fe20008001205 */
[----:B------:R-:W-:Y:S01]  /*c230*/  ULDC UR8, c[0x0][0x638] ;  /* 0x00018e0000087ab9 */ /* 0x000fe20000000800 */
[----:B------:R-:W-:Y:S01]  /*c240*/  LOP3.LUT R15, R15, UR4, RZ, 0xc0, !PT ;  /* 0x000000040f0f7c12 */ /* 0x000fe2000f8ec0ff */
[----:B------:R-:W-:Y:S01]  /*c250*/  ULDC UR9, c[0x0][0x610] ;  /* 0x0001840000097ab9 */ /* 0x000fe20000000800 */
[C---:B------:R-:W-:Y:S01]  /*c260*/  IADD3 R7, -R5.reuse, RZ, RZ ;  /* 0x000000ff05077210 */ /* 0x040fe20007ffe1ff */
[----:B------:R-:W-:Y:S02]  /*c270*/  IMAD R5, R5, UR5, R22 ;  /* 0x0000000505057c24 */ /* 0x000fe4000f8e0216 */
[----:B------:R-:W-:-:S02]  /*c280*/  IMAD.MOV.U32 R4, RZ, RZ, 0x1 ;  /* 0x00000001ff047424 */ /* 0x000fc400078e00ff */
[----:B--2---:R-:W-:Y:S02]  /*c290*/  @P0 IMAD R14, R21, R24, R12 ;  /* 0x00000018150e0224 */ /* 0x004fe400078e020c */
[----:B------:R-:W-:Y:S01]  /*c2a0*/  IMAD R20, R7, UR8, R20 ;  /* 0x0000000807147c24 */ /* 0x000fe2000f8e0214 */
[----:B------:R-:W-:Y:S01]  /*c2b0*/  ULDC UR8, c[0x0][0x600] ;  /* 0x0001800000087ab9 */ /* 0x000fe20000000800 */
[----:B------:R-:W-:Y:S02]  /*c2c0*/  IMAD R14, R5, UR9, R14 ;  /* 0x00000009050e7c24 */ /* 0x000fe4000f8e020e */
[----:B------:R-:W-:-:S05]  /*c2d0*/  IMAD R5, R20, UR8, R15 ;  /* 0x0000000814057c24 */ /* 0x000fca000f8e020f */
[----:B------:R-:W-:Y:S02]  /*c2e0*/  SEL R20, R5, R14, !P0 ;  /* 0x0000000e05147207 */ /* 0x000fe40004000000 */
[----:B------:R-:W-:-:S07]  /*c2f0*/  SEL R12, R14, R5, !P0 ;  /* 0x000000050e0c7207 */ /* 0x000fce0004000000 */
.L_x_300:
[----:B------:R-:W-:Y:S05]  /*c300*/  BSYNC B1 ;  /* 0x0000000000017941 */ /* 0x000fea0003800000 */
.L_x_299:
[----:B------:R-:W-:-:S13]  /*c310*/  LOP3.LUT P0, RZ, R4, 0xff, RZ, 0xc0, !PT ;  /* 0x000000ff04ff7812 */ /* 0x000fda000780c0ff */
[----:B------:R-:W-:Y:S05]  /*c320*/  @P0 BRA `(.L_x_303) ;  /* 0xfffffff400340947 */ /* 0x000fea000383ffff */
[----:B------:R-:W-:Y:S05]  /*c330*/  BSYNC B0 ;  /* 0x0000000000007941 */ /* 0x000fea0003800000 */
.L_x_292:
[----:B------:R-:W-:-:S03]  /*c340*/  UMOV UR8, 0xffffffff ;  /* 0xffffffff00087882 */ /* 0x000fc60000000000 */
[----:B------:R-:W-:Y:S05]  /*c350*/  BRA.DIV UR8, `(.L_x_304) ;  /* 0x0000000608147947 */ /* 0x000fea000b800000 */
[----:B------:R-:W-:-:S13]  /*c360*/  ELECT P6, URZ, PT ;  /* 0x00000000003f782f */ /* 0x000fda00038c0000 */
.L_x_318:
[----:B------:R-:W-:Y:S04]  /*c370*/  BSSY B0, `(.L_x_305) ;  /* 0x000002b000007945 */ /* 0x000fe80003800000 */
[----:B------:R-:W-:Y:S05]  /*c380*/  @!P6 BRA `(.L_x_306) ;  /* 0x0000000000a4e947 */ /* 0x000fea0003800000 */
[----:B------:R-:W-:-:S04]  /*c390*/  LOP3.LUT R19, R19, 0x2, RZ, 0xfc, !PT ;  /* 0x0000000213137812 */ /* 0x000fc800078efcff */
[----:B------:R-:W-:-:S13]  /*c3a0*/  ISETP.NE.AND P0, PT, R19, 0x3, PT ;  /* 0x000000031300780c */ /* 0x000fda0003f05270 */
[----:B------:R-:W-:Y:S05]  /*c3b0*/  @!P0 BRA `(.L_x_307) ;  /* 0x0000000000048947 */ /* 0x000fea0003800000 */
[----:B------:R-:W-:Y:S01]  /*c3c0*/  BPT.TRAP 0x1 ;  /* 0x000000040000795c */ /* 0x000fe20000300000 */
.L_x_307:
[----:B------:R-:W0:Y:S01]  /*c3d0*/  S2R R3, SR_CgaCtaId ;  /* 0x0000000000037919 */ /* 0x000e220000008800 */
[----:B------:R-:W-:Y:S02]  /*c3e0*/  MOV R0, 0x400 ;  /* 0x0000040000007802 */ /* 0x000fe40000000f00 */
[----:B------:R-:W-:Y:S02]  /*c3f0*/  SHF.L.U32 R2, R10, 0x1f, RZ ;  /* 0x0000001f0a027819 */ /* 0x000fe400000006ff */
[----:B0-----:R-:W-:-:S05]  /*c400*/  LEA R0, R3, R0, 0x18 ;  /* 0x0000000003007211 */ /* 0x001fca00078ec0ff */
[----:B------:R-:W-:-:S04]  /*c410*/  VIADD R0, R0, 0x20 ;  /* 0x0000002000007836 */ /* 0x000fc80000000000 */
[C---:B------:R-:W-:Y:S02]  /*c420*/  IMAD R5, R9.reuse, 0x8, R0 ;  /* 0x0000000809057824 */ /* 0x040fe400078e0200 */
[----:B------:R-:W-:Y:S02]  /*c430*/  VIADD R9, R9, 0x1 ;  /* 0x0000000109097836 */ /* 0x000fe40000000000 */
[----:B------:R-:W0:Y:S03]  /*c440*/  SYNCS.PHASECHK.TRANS64.TRYWAIT P0, [R5+URZ], R2 ;  /* 0x00000002050075a7 */ /* 0x000e26000800017f */
[----:B------:R-:W-:-:S04]  /*c450*/  ISETP.NE.AND P1, PT, R9, 0x4, PT ;  /* 0x000000040900780c */ /* 0x000fc80003f25270 */
[----:B------:R-:W-:Y:S02]  /*c460*/  SEL R3, RZ, 0x1, P1 ;  /* 0x00000001ff037807 */ /* 0x000fe40000800000 */
[----:B------:R-:W-:Y:S02]  /*c470*/  SEL R9, R9, RZ, P1 ;  /* 0x000000ff09097207 */ /* 0x000fe40000800000 */
[----:B------:R-:W-:-:S03]  /*c480*/  LOP3.LUT R10, R10, R3, RZ, 0x3c, !PT ;  /* 0x000000030a0a7212 */ /* 0x000fc600078e3cff */
[----:B------:R-:W-:Y:S01]  /*c490*/  IMAD R7, R9, 0x8, R0 ;  /* 0x0000000809077824 */ /* 0x000fe200078e0200 */
[----:B------:R-:W-:Y:S01]  /*c4a0*/  SHF.L.U32 R4, R10, 0x1f, RZ ;  /* 0x0000001f0a047819 */ /* 0x000fe200000006ff */
[----:B0-----:R-:W-:Y:S06]  /*c4b0*/  @!P0 BRA `(.L_x_308) ;  /* 0x0000000000dc8947 */ /* 0x001fec0003800000 */
.L_x_319:
[----:B------:R-:W1:Y:S01]  /*c4c0*/  SYNCS.PHASECHK.TRANS64.TRYWAIT P0, [R7+URZ], R4 ;  /* 0x00000004070075a7 */ /* 0x000e62000800017f */
[----:B0-----:R-:W-:-:S05]  /*c4d0*/  VIADD R2, R9, 0x1 ;  /* 0x0000000109027836 */ /* 0x001fca0000000000 */
[----:B------:R-:W-:-:S04]  /*c4e0*/  ISETP.NE.AND P1, PT, R2, 0x4, PT ;  /* 0x000000040200780c */ /* 0x000fc80003f25270 */
[----:B------:R-:W-:Y:S02]  /*c4f0*/  SEL R3, RZ, 0x1, P1 ;  /* 0x00000001ff037807 */ /* 0x000fe40000800000 */
[----:B------:R-:W-:Y:S02]  /*c500*/  SEL R9, R2, RZ, P1 ;  /* 0x000000ff02097207 */ /* 0x000fe40000800000 */
[----:B------:R-:W-:-:S03]  /*c510*/  LOP3.LUT R11, R10, R3, RZ, 0x3c, !PT ;  /* 0x000000030a0b7212 */ /* 0x000fc600078e3cff */
[----:B------:R-:W-:Y:S01]  /*c520*/  IMAD R6, R9, 0x8, R0 ;  /* 0x0000000809067824 */ /* 0x000fe200078e0200 */
[----:B------:R-:W-:Y:S01]  /*c530*/  SHF.L.U32 R5, R11, 0x1f, RZ ;  /* 0x0000001f0b057819 */ /* 0x000fe200000006ff */
[----:B-1----:R-:W-:Y:S06]  /*c540*/  @!P0 BRA `(.L_x_309) ;  /* 0x0000000000cc8947 */ /* 0x002fec0003800000 */
.L_x_320:
[----:B------:R-:W1:Y:S01]  /*c550*/  SYNCS.PHASECHK.TRANS64.TRYWAIT P0, [R6+URZ], R5 ;  /* 0x00000005060075a7 */ /* 0x000e62000800017f */
[----:B------:R-:W-:-:S05]  /*c560*/  VIADD R2, R9, 0x1 ;  /* 0x0000000109027836 */ /* 0x000fca0000000000 */
[----:B------:R-:W-:-:S04]  /*c570*/  ISETP.NE.AND P1, PT, R2, 0x4, PT ;  /* 0x000000040200780c */ /* 0x000fc80003f25270 */
[----:B0-----:R-:W-:Y:S02]  /*c580*/  SEL R4, RZ, 0x1, P1 ;  /* 0x00000001ff047807 */ /* 0x001fe40000800000 */
[----:B------:R-:W-:Y:S02]  /*c590*/  SEL R3, R2, RZ, P1 ;  /* 0x000000ff02037207 */ /* 0x000fe40000800000 */
[----:B------:R-:W-:Y:S01]  /*c5a0*/  LOP3.LUT R4, R11, R4, RZ, 0x3c, !PT ;  /* 0x000000040b047212 */ /* 0x000fe200078e3cff */
[----:B-1----:R-:W-:Y:S06]  /*c5b0*/  @!P0 BRA `(.L_x_310) ;  /* 0x0000000000c48947 */ /* 0x002fec0003800000 */
.L_x_321:
[----:B------:R-:W-:Y:S01]  /*c5c0*/  IMAD R3, R3, 0x8, R0 ;  /* 0x0000000803037824 */ /* 0x000fe200078e0200 */
[----:B------:R-:W-:-:S07]  /*c5d0*/  SHF.L.U32 R0, R4, 0x1f, RZ ;  /* 0x0000001f04007819 */ /* 0x000fce00000006ff */
.L_x_311:
[----:B-1----:R1:W2:Y:S02]  /*c5e0*/  SYNCS.PHASECHK.TRANS64.TRYWAIT P0, [R3+URZ], R0 ;  /* 0x00000000030075a7 */ /* 0x0022a4000800017f */
[----:B--2---:R-:W-:Y:S05]  /*c5f0*/  @!P0 NANOSLEEP.SYNCS 0x989680 ;  /* 0x009896800000895d */ /* 0x004fea0003900000 */
[----:B------:R-:W2:Y:S02]  /*c600*/  @!P0 SYNCS.PHASECHK.TRANS64 P0, [R3+URZ], R0 ;  /* 0x00000000030085a7 */ /* 0x000ea4000800007f */
[----:B--2---:R-:W-:Y:S05]  /*c610*/  @!P0 BRA `(.L_x_311) ;  /* 0xfffffffc00f08947 */ /* 0x004fea000383ffff */
.L_x_306:
[----:B------:R-:W-:Y:S05]  /*c620*/  BSYNC B0 ;  /* 0x0000000000007941 */ /* 0x000fea0003800000 */
.L_x_305:
[----:B------:R-:W-:Y:S05]  /*c630*/  EXIT ;  /* 0x000000000000794d */ /* 0x000fea0003800000 */
.L_x_21:
[----:B----4-:R4:W0:Y:S02]  /*c640*/  SYNCS.PHASECHK.TRANS64.TRYWAIT P1, [R3+URZ], R0 ;  /* 0x00000000030075a7 */ /* 0x010824000802017f */
[----:B0-----:R-:W-:Y:S05]  /*c650*/  @!P1 NANOSLEEP.SYNCS 0x989680 ;  /* 0x009896800000995d */ /* 0x001fea0003900000 */
[----:B------:R-:W0:Y:S02]  /*c660*/  @!P1 SYNCS.PHASECHK.TRANS64 P1, [R3+URZ], R0 ;  /* 0x00000000030095a7 */ /* 0x000e24000802007f */
[----:B0-----:R-:W-:Y:S05]  /*c670*/  @!P1 BRA `(.L_x_21) ;  /* 0xfffffffc00f09947 */ /* 0x001fea000383ffff */
[----:B------:R-:W-:Y:S05]  /*c680*/  BRA `(.L_x_20) ;  /* 0xffffff4c00ac7947 */ /* 0x000fea000383ffff */
.L_x_26:
[----:B-1----:R1:W3:Y:S02]  /*c690*/  SYNCS.PHASECHK.TRANS64.TRYWAIT P1, [R5+URZ], R4 ;  /* 0x00000004050075a7 */ /* 0x0022e4000802017f */
[----:B---3--:R-:W-:Y:S05]  /*c6a0*/  @!P1 NANOSLEEP.SYNCS 0x989680 ;  /* 0x009896800000995d */ /* 0x008fea0003900000 */
[----:B------:R-:W3:Y:S02]  /*c6b0*/  @!P1 SYNCS.PHASECHK.TRANS64 P1, [R5+URZ], R4 ;  /* 0x00000004050095a7 */ /* 0x000ee4000802007f */
[----:B---3--:R-:W-:Y:S05]  /*c6c0*/  @!P1 BRA `(.L_x_26) ;  /* 0xfffffffc00f09947 */ /* 0x008fea000383ffff */
[----:B------:R-:W-:Y:S05]  /*c6d0*/  BRA `(.L_x_25) ;  /* 0xffffff5000ec7947 */ /* 0x000fea000383ffff */
.L_x_293:
[----:B------:R-:W-:Y:S01]  /*c6e0*/  BSSY B1, `(.L_x_312) ;  /* 0x0000006000017945 */ /* 0x000fe20003800000 */
[----:B------:R-:W-:-:S07]  /*c6f0*/  IMAD.MOV.U32 R15, RZ, RZ, -0x1 ;  /* 0xffffffffff0f7424 */ /* 0x000fce00078e00ff */
[----:B------:R-:W-:Y:S05]  /*c700*/  WARPSYNC.COLLECTIVE R15, `(.L_x_313) ;  /* 0x000000000f0c7348 */ /* 0x000fea0003c00000 */
[----:B------:R-:W-:Y:S02]  /*c710*/  ELECT P6, UR62, PT ;  /* 0x00000000003e782f */ /* 0x000fe400038c0000 */
[----:B------:R-:W-:Y:S01]  /*c720*/  MOV R14, UR62 ;  /* 0x0000003e000e7c02 */ /* 0x000fe20008000f00 */
[----:B------:R-:W-:Y:S10]  /*c730*/  ENDCOLLECTIVE ;  /* 0x000000000000791b */ /* 0x000ff40003800000 */
.L_x_313:
[----:B------:R-:W-:Y:S05]  /*c740*/  BSYNC B1 ;  /* 0x0000000000017941 */ /* 0x000fea0003800000 */
.L_x_312:
[----:B------:R-:W-:Y:S05]  /*c750*/  BRA `(.L_x_314) ;  /* 0xfffffff000347947 */ /* 0x000fea000383ffff */
.L_x_296:
[----:B-1----:R1:W2:Y:S02]  /*c760*/  SYNCS.PHASECHK.TRANS64.TRYWAIT P0, [R22+URZ+0x20], R7 ;  /* 0x00002007160075a7 */ /* 0x0022a4000800017f */
[----:B--2---:R-:W-:Y:S05]  /*c770*/  @!P0 NANOSLEEP.SYNCS 0x989680 ;  /* 0x009896800000895d */ /* 0x004fea0003900000 */
[----:B------:R-:W2:Y:S02]  /*c780*/  @!P0 SYNCS.PHASECHK.TRANS64 P0, [R22+URZ+0x20], R7 ;  /* 0x00002007160085a7 */ /* 0x000ea4000800007f */
[----:B--2---:R-:W-:Y:S05]  /*c790*/  @!P0 BRA `(.L_x_296) ;  /* 0xfffffffc00f08947 */ /* 0x004fea000383ffff */
[----:B------:R-:W-:Y:S05]  /*c7a0*/  BRA `(.L_x_315) ;  /* 0xfffffff000707947 */ /* 0x000fea000383ffff */
.L_x_304:
[----:B------:R-:W-:Y:S01]  /*c7b0*/  BSSY B0, `(.L_x_316) ;  /* 0x0000006000007945 */ /* 0x000fe20003800000 */
[----:B------:R-:W-:-:S07]  /*c7c0*/  IMAD.MOV.U32 R15, RZ, RZ, -0x1 ;  /* 0xffffffffff0f7424 */ /* 0x000fce00078e00ff */
[----:B------:R-:W-:Y:S05]  /*c7d0*/  WARPSYNC.COLLECTIVE R15, `(.L_x_317) ;  /* 0x000000000f0c7348 */ /* 0x000fea0003c00000 */
[----:B------:R-:W-:Y:S02]  /*c7e0*/  ELECT P6, UR62, PT ;  /* 0x00000000003e782f */ /* 0x000fe400038c0000 */
[----:B------:R-:W-:Y:S01]  /*c7f0*/  MOV R14, UR62 ;  /* 0x0000003e000e7c02 */ /* 0x000fe20008000f00 */
[----:B------:R-:W-:Y:S10]  /*c800*/  ENDCOLLECTIVE ;  /* 0x000000000000791b */ /* 0x000ff40003800000 */
.L_x_317:
[----:B------:R-:W-:Y:S05]  /*c810*/  BSYNC B0 ;  /* 0x0000000000007941 */ /* 0x000fea0003800000 */
.L_x_316:
[----:B------:R-:W-:Y:S05]  /*c820*/  BRA `(.L_x_318) ;  /* 0xfffffff800d07947 */ /* 0x000fea000383ffff */
.L_x_308:
[----:B0-----:R0:W1:Y:S02]  /*c830*/  SYNCS.PHASECHK.TRANS64.TRYWAIT P0, [R5+URZ], R2 ;  /* 0x00000002050075a7 */ /* 0x001064000800017f */
[----:B-1----:R-:W-:Y:S05]  /*c840*/  @!P0 NANOSLEEP.SYNCS 0x989680 ;  /* 0x009896800000895d */ /* 0x002fea0003900000 */
[----:B------:R-:W1:Y:S02]  /*c850*/  @!P0 SYNCS.PHASECHK.TRANS64 P0, [R5+URZ], R2 ;  /* 0x00000002050085a7 */ /* 0x000e64000800007f */
[----:B-1----:R-:W-:Y:S05]  /*c860*/  @!P0 BRA `(.L_x_308) ;  /* 0xfffffffc00f08947 */ /* 0x002fea000383ffff */
[----:B------:R-:W-:Y:S05]  /*c870*/  BRA `(.L_x_319) ;  /* 0xfffffffc00107947 */ /* 0x000fea000383ffff */
.L_x_309:
[----:B0-----:R0:W1:Y:S02]  /*c880*/  SYNCS.PHASECHK.TRANS64.TRYWAIT P0, [R7+URZ], R4 ;  /* 0x00000004070075a7 */ /* 0x001064000800017f */
[----:B-1----:R-:W-:Y:S05]  /*c890*/  @!P0 NANOSLEEP.SYNCS 0x989680 ;  /* 0x009896800000895d */ /* 0x002fea0003900000 */
[----:B------:R-:W1:Y:S02]  /*c8a0*/  @!P0 SYNCS.PHASECHK.TRANS64 P0, [R7+URZ], R4 ;  /* 0x00000004070085a7 */ /* 0x000e64000800007f */
[----:B-1----:R-:W-:Y:S05]  /*c8b0*/  @!P0 BRA `(.L_x_309) ;  /* 0xfffffffc00f08947 */ /* 0x002fea000383ffff */
[----:B------:R-:W-:Y:S05]  /*c8c0*/  BRA `(.L_x_320) ;  /* 0xfffffffc00207947 */ /* 0x000fea000383ffff */
.L_x_310:
[----:B0-----:R0:W1:Y:S02]  /*c8d0*/  SYNCS.PHASECHK.TRANS64.TRYWAIT P0, [R6+URZ], R5 ;  /* 0x00000005060075a7 */ /* 0x001064000800017f */
[----:B-1----:R-:W-:Y:S05]  /*c8e0*/  @!P0 NANOSLEEP.SYNCS 0x989680 ;  /* 0x009896800000895d */ /* 0x002fea0003900000 */
[----:B------:R-:W1:Y:S02]  /*c8f0*/  @!P0 SYNCS.PHASECHK.TRANS64 P0, [R6+URZ], R5 ;  /* 0x00000005060085a7 */ /* 0x000e64000800007f */
[----:B-1----:R-:W-:Y:S05]  /*c900*/  @!P0 BRA `(.L_x_310) ;  /* 0xfffffffc00f08947 */ /* 0x002fea000383ffff */
[----:B------:R-:W-:Y:S05]  /*c910*/  BRA `(.L_x_321) ;  /* 0xfffffffc00287947 */ /* 0x000fea000383ffff */
.L_x_322:
[----:B------:R-:W-:-:S00]  /*c920*/  BRA `(.L_x_322) ;  /* 0xfffffffc00fc7947 */ /* 0x000fc0000383ffff */
[----:B------:R-:W-:-:S00]  /*c930*/  NOP ;  /* 0x0000000000007918 */ /* 0x000fc00000000000 */
        /* <DEDUP_REMOVED lines=12> */
.L_x_323:


//--------------------- .nv.global.init           --------------------------
	.section	.nv.global.init,"aw",@progbits
.nv.global.init:
	.type		$str$22,@object
	.size		$str$22,($str$23 - $str$22)
$str$22:
        /*0000*/ 	.byte	0x6b, 0x5f, 0x74, 0x69, 0x6c, 0x65, 0x5f, 0x63, 0x6f, 0x75, 0x6e, 0x74, 0x20, 0x3e, 0x3d, 0x20
        /*0010*/ 	.byte	0x31, 0x00
	.type		$str$23,@object
	.size		$str$23,(__unnamed_1 - $str$23)
$str$23:
        /*0012*/ 	.byte	0x2f, 0x74, 0x6d, 0x70, 0x2f, 0x63, 0x75, 0x74, 0x6c, 0x61, 0x73, 0x73, 0x5f, 0x73, 0x77, 0x65
        /*0022*/ 	.byte	0x65, 0x70, 0x5f, 0x73, 0x72, 0x63, 0x2f, 0x69, 0x6e, 0x63, 0x6c, 0x75, 0x64, 0x65, 0x2f, 0x63
        /*0032*/ 	.byte	0x75, 0x74, 0x6c, 0x61, 0x73, 0x73, 0x2f, 0x67, 0x65, 0x6d, 0x6d, 0x2f, 0x63, 0x6f, 0x6c, 0x6c
        /*0042*/ 	.byte	0x65, 0x63, 0x74, 0x69, 0x76, 0x65, 0x2f, 0x73, 0x6d, 0x39, 0x30, 0x5f, 0x6d, 0x6d, 0x61, 0x5f
        /*0052*/ 	.byte	0x74, 0x6d, 0x61, 0x5f, 0x67, 0x6d, 0x6d, 0x61, 0x5f, 0x73, 0x73, 0x5f, 0x77, 0x61, 0x72, 0x70
        /*0062*/ 	.byte	0x73, 0x70, 0x65, 0x63, 0x69, 0x61, 0x6c, 0x69, 0x7a, 0x65, 0x64, 0x2e, 0x68, 0x70, 0x70, 0x00
	.type		__unnamed_1,@object
	.size		__unnamed_1,(.L_0 - __unnamed_1)
__unnamed_1:
        /*0072*/ 	.byte	0x76, 0x6f, 0x69, 0x64, 0x20, 0x63, 0x75, 0x74, 0x6c, 0x61, 0x73, 0x73, 0x3a, 0x3a, 0x67, 0x65
        /* <DEDUP_REMOVED lines=181> */
        /*0bd2*/ 	.byte	0x3a, 0x69, 0x64, 0x65, 0x6e, 0x74, 0x69, 0x74, 0x79, 0x5d, 0x00
.L_0:


//--------------------- .nv.shared._ZN7cutlass13device_kernelINS_4gemm6kernel13GemmUniversalIN4cute5tupleIJiiiiEEENS1_10collective13CollectiveMmaINS1_34MainloopSm90TmaGmmaWarpSpecializedILi4ENS5_IJNS4_1CILi4EEESB_NSA_ILi1EEEEEENS1_35KernelTmaWarpSpecializedCooperativeEEENS5_IJNSA_ILi256EEENSA_ILi128EEENSA_ILi64EEEEEENS_10bfloat16_tENS5_IJlSC_lEEESK_SL_NS4_8TiledMMAINS4_8MMA_AtomIJNS4_4SM904GMMA28MMA_64x128x16_F32BF16BF16_SSILNSP_5MajorE0ELSR_0ELNSP_7ScaleInE1ELSS_1EEEEEENS4_6LayoutINS5_IJNSA_ILi2EEESC_SC_EEENS5_IJSC_NSA_ILi0EEESY_EEEEENS5_IJNS4_10UnderscoreES11_S11_EEEEENS4_23SM90_TMA_LOAD_MULTICASTENS4_14ComposedLayoutINS4_7SwizzleILi3ELi4ELi3EEENS4_18smem_ptr_flag_bitsILi16EEENSV_INS5_IJNSA_ILi8EEESI_EEENS5_IJSI_SC_EEEEEEEvNS4_8identityES14_S1E_vS1F_EENS_8epilogue10collective6detail29Sm90TmaWarpSpecializedAdapterINS1I_15DefaultEpilogueISK_SL_SL_NS1H_6thread17LinearCombinationISK_Li1EffLNS1M_9ScaleType4KindE0ELNS_15FloatRoundStyleE2ESK_EENS1_15EpilogueDefaultEEEEEvvEEEEvNT_6ParamsE --------------------------
	.section	.nv.shared._ZN7cutlass13device_kernelINS_4gemm6kernel13GemmUniversalIN4cute5tupleIJiiiiEEENS1_10collective13CollectiveMmaINS1_34MainloopSm90TmaGmmaWarpSpecializedILi4ENS5_IJNS4_1CILi4EEESB_NSA_ILi1EEEEEENS1_35KernelTmaWarpSpecializedCooperativeEEENS5_IJNSA_ILi256EEENSA_ILi128EEENSA_ILi64EEEEEENS_10bfloat16_tENS5_IJlSC_lEEESK_SL_NS4_8TiledMMAINS4_8MMA_AtomIJNS4_4SM904GMMA28MMA_64x128x16_F32BF16BF16_SSILNSP_5MajorE0ELSR_0ELNSP_7ScaleInE1ELSS_1EEEEEENS4_6LayoutINS5_IJNSA_ILi2EEESC_SC_EEENS5_IJSC_NSA_ILi0EEESY_EEEEENS5_IJNS4_10UnderscoreES11_S11_EEEEENS4_23SM90_TMA_LOAD_MULTICASTENS4_14ComposedLayoutINS4_7SwizzleILi3ELi4ELi3EEENS4_18smem_ptr_flag_bitsILi16EEENSV_INS5_IJNSA_ILi8EEESI_EEENS5_IJSI_SC_EEEEEEEvNS4_8identityES14_S1E_vS1F_EENS_8epilogue10collective6detail29Sm90TmaWarpSpecializedAdapterINS1I_15DefaultEpilogueISK_SL_SL_NS1H_6thread17LinearCombinationISK_Li1EffLNS1M_9ScaleType4KindE0ELNS_15FloatRoundStyleE2ESK_EENS1_15EpilogueDefaultEEEEEvvEEEEvNT_6ParamsE,"aw",@nobits
	.sectionflags	@""
	.align	16
	.zero		1024


//--------------------- .nv.shared.reserved.0     --------------------------
	.section	.nv.shared.reserved.0,"aw",@nobits
	.weak		__nv_reservedSMEM_offset_0_alias
	.size		__nv_reservedSMEM_offset_0_alias, 0, 0
	.other		__nv_reservedSMEM_offset_0_alias,@"STO_CUDA_RESERVED_SHARED STV_DEFAULT"
__nv_reservedSMEM_offset_0_alias:
	.zero		0


//--------------------- .nv.global                --------------------------
	.section	.nv.global,"aw",@nobits
.nv.global:
	.type		_ZN40_INTERNAL_b8e46d94_4_k_cu_2c89ef0b_267504cute1_E,@object
	.size		_ZN40_INTERNAL_b8e46d94_4_k_cu_2c89ef0b_267504cute1_E,(_ZN40_INTERNAL_b8e46d94_4_k_cu_2c89ef0b_267504cuda3std3__45__cpo6cbeginE - _ZN40_INTERNAL_b8e46d94_4_k_cu_2c89ef0b_267504cute1_E)
_ZN40_INTERNAL_b8e46d94_4_k_cu_2c89ef0b_267504cute1_E:
	.zero		1
	.type		_ZN40_INTERNAL_b8e46d94_4_k_cu_2c89ef0b_267504cuda3std3__45__cpo6cbeginE,@object
	.size		_ZN40_INTERNAL_b8e46d94_4_k_cu_2c89ef0b_267504cuda3std3__45__cpo6cbeginE,(_ZN40_INTERNAL_b8e46d94_4_k_cu_2c89ef0b_267504cuda3std3__48in_placeE - _ZN40_INTERNAL_b8e46d94_4_k_cu_2c89ef0b_267504cuda3std3__45__cpo6cbeginE)
_ZN40_INTERNAL_b8e46d94_4_k_cu_2c89ef0b_267504cuda3std3__45__cpo6cbeginE:
	.zero		1
	.type		_ZN40_INTERNAL_b8e46d94_4_k_cu_2c89ef0b_267504cuda3std3__48in_placeE,@object
	.size		_ZN40_INTERNAL_b8e46d94_4_k_cu_2c89ef0b_267504cuda3std3__48in_placeE,(_ZN40_INTERNAL_b8e46d94_4_k_cu_2c89ef0b_267504cuda3std6ranges3__45__cpo9iter_moveE - _ZN40_INTERNAL_b8e46d94_4_k_cu_2c89ef0b_267504cuda3std3__48in_placeE)
_ZN40_INTERNAL_b8e46d94_4_k_cu_2c89ef0b_267504cuda3std3__48in_placeE:
	.zero		1
	.type		_ZN40_INTERNAL_b8e46d94_4_k_cu_2c89ef0b_267504cuda3std6ranges3__45__cpo9iter_moveE,@object
	.size		_ZN40_INTERNAL_b8e46d94_4_k_cu_2c89ef0b_267504cuda3std6ranges3__45__cpo9iter_moveE,(_ZN40_INTERNAL_b8e46d94_4_k_cu_2c89ef0b_267504cuda3std3__45__cpo5beginE - _ZN40_INTERNAL_b8e46d94_4_k_cu_2c89ef0b_267504cuda3std6ranges3__45__cpo9iter_moveE)
_ZN40_INTERNAL_b8e46d94_4_k_cu_2c89ef0b_267504cuda3std6ranges3__45__cpo9iter_moveE:
	.zero		1
	.type		_ZN40_INTERNAL_b8e46d94_4_k_cu_2c89ef0b_267504cuda3std3__45__cpo5beginE,@object
	.size		_ZN40_INTERNAL_b8e46d94_4_k_cu_2c89ef0b_267504cuda3std3__45__cpo5beginE,(_ZN40_INTERNAL_b8e46d94_4_k_cu_2c89ef0b_267504cuda3std3__442_GLOBAL__N__b8e46d94_4_k_cu_2c89ef0b_267506ignoreE - _ZN40_INTERNAL_b8e46d94_4_k_cu_2c89ef0b_267504cuda3std3__45__cpo5beginE)
_ZN40_INTERNAL_b8e46d94_4_k_cu_2c89ef0b_267504cuda3std3__45__cpo5beginE:
	.zero		1
	.type		_ZN40_INTERNAL_b8e46d94_4_k_cu_2c89ef0b_267504cuda3std3__442_GLOBAL__N__b8e46d94_4_k_cu_2c89ef0b_267506ignoreE,@object
	.size		_ZN40_INTERNAL_b8e46d94_4_k_cu_2c89ef0b_267504cuda3std3__442_GLOBAL__N__b8e46d94_4_k_cu_2c89ef0b_267506ignoreE,(_ZN40_INTERNAL_b8e46d94_4_k_cu_2c89ef0b_267504cute7productE - _ZN40_INTERNAL_b8e46d94_4_k_cu_2c89ef0b_267504cuda3std3__442_GLOBAL__N__b8e46d94_4_k_cu_2c89ef0b_267506ignoreE)
_ZN40_INTERNAL_b8e46d94_4_k_cu_2c89ef0b_267504cuda3std3__442_GLOBAL__N__b8e46d94_4_k_cu_2c89ef0b_267506ignoreE:
	.zero		1
	.type		_ZN40_INTERNAL_b8e46d94_4_k_cu_2c89ef0b_267504cute7productE,@object
	.size		_ZN40_INTERNAL_b8e46d94_4_k_cu_2c89ef0b_267504cute7productE,(_ZN40_INTERNAL_b8e46d94_4_k_cu_2c89ef0b_267504cuda3std3__45__cpo3endE - _ZN40_INTERNAL_b8e46d94_4_k_cu_2c89ef0b_267504cute7productE)
_ZN40_INTERNAL_b8e46d94_4_k_cu_2c89ef0b_267504cute7productE:
	.zero		1
	.type		_ZN40_INTERNAL_b8e46d94_4_k_cu_2c89ef0b_267504cuda3std3__45__cpo3endE,@object
	.size		_ZN40_INTERNAL_b8e46d94_4_k_cu_2c89ef0b_267504cuda3std3__45__cpo3endE,(_ZN40_INTERNAL_b8e46d94_4_k_cu_2c89ef0b_267504cuda3std3__419piecewise_constructE - _ZN40_INTERNAL_b8e46d94_4_k_cu_2c89ef0b_267504cuda3std3__45__cpo3endE)
_ZN40_INTERNAL_b8e46d94_4_k_cu_2c89ef0b_267504cuda3std3__45__cpo3endE:
	.zero		1
	.type		_ZN40_INTERNAL_b8e46d94_4_k_cu_2c89ef0b_267504cuda3std3__419piecewise_constructE,@object
	.size		_ZN40_INTERNAL_b8e46d94_4_k_cu_2c89ef0b_267504cuda3std3__419piecewise_constructE,(_ZN40_INTERNAL_b8e46d94_4_k_cu_2c89ef0b_267504cuda3std3__45__cpo4cendE - _ZN40_INTERNAL_b8e46d94_4_k_cu_2c89ef0b_267504cuda3std3__419piecewise_constructE)
_ZN40_INTERNAL_b8e46d94_4_k_cu_2c89ef0b_267504cuda3std3__419piecewise_constructE:
	.zero		1
	.type		_ZN40_INTERNAL_b8e46d94_4_k_cu_2c89ef0b_267504cuda3std3__45__cpo4cendE,@object
	.size		_ZN40_INTERNAL_b8e46d94_4_k_cu_2c89ef0b_267504cuda3std3__45__cpo4cendE,(_ZN40_INTERNAL_b8e46d94_4_k_cu_2c89ef0b_267504cuda3std6ranges3__45__cpo4swapE - _ZN40_INTERNAL_b8e46d94_4_k_cu_2c89ef0b_267504cuda3std3__45__cpo4cendE)
_ZN40_INTERNAL_b8e46d94_4_k_cu_2c89ef0b_267504cuda3std3__45__cpo4cendE:
	.zero		1
	.type		_ZN40_INTERNAL_b8e46d94_4_k_cu_2c89ef0b_267504cuda3std6ranges3__45__cpo4swapE,@object
	.size		_ZN40_INTERNAL_b8e46d94_4_k_cu_2c89ef0b_267504cuda3std6ranges3__45__cpo4swapE,(.L_8 - _ZN40_INTERNAL_b8e46d94_4_k_cu_2c89ef0b_267504cuda3std6ranges3__45__cpo4swapE)
_ZN40_INTERNAL_b8e46d94_4_k_cu_2c89ef0b_267504cuda3std6ranges3__45__cpo4swapE:
	.zero		1
.L_8:


//--------------------- .nv.constant0._ZN7cutlass13device_kernelINS_4gemm6kernel13GemmUniversalIN4cute5tupleIJiiiiEEENS1_10collective13CollectiveMmaINS1_34MainloopSm90TmaGmmaWarpSpecializedILi4ENS5_IJNS4_1CILi4EEESB_NSA_ILi1EEEEEENS1_35KernelTmaWarpSpecializedCooperativeEEENS5_IJNSA_ILi256EEENSA_ILi128EEENSA_ILi64EEEEEENS_10bfloat16_tENS5_IJlSC_lEEESK_SL_NS4_8TiledMMAINS4_8MMA_AtomIJNS4_4SM904GMMA28MMA_64x128x16_F32BF16BF16_SSILNSP_5MajorE0ELSR_0ELNSP_7ScaleInE1ELSS_1EEEEEENS4_6LayoutINS5_IJNSA_ILi2EEESC_SC_EEENS5_IJSC_NSA_ILi0EEESY_EEEEENS5_IJNS4_10UnderscoreES11_S11_EEEEENS4_23SM90_TMA_LOAD_MULTICASTENS4_14ComposedLayoutINS4_7SwizzleILi3ELi4ELi3EEENS4_18smem_ptr_flag_bitsILi16EEENSV_INS5_IJNSA_ILi8EEESI_EEENS5_IJSI_SC_EEEEEEEvNS4_8identityES14_S1E_vS1F_EENS_8epilogue10collective6detail29Sm90TmaWarpSpecializedAdapterINS1I_15DefaultEpilogueISK_SL_SL_NS1H_6thread17LinearCombinationISK_Li1EffLNS1M_9ScaleType4KindE0ELNS_15FloatRoundStyleE2ESK_EENS1_15EpilogueDefaultEEEEEvvEEEEvNT_6ParamsE --------------------------
	.section	.nv.constant0._ZN7cutlass13device_kernelINS_4gemm6kernel13GemmUniversalIN4cute5tupleIJiiiiEEENS1_10collective13CollectiveMmaINS1_34MainloopSm90TmaGmmaWarpSpecializedILi4ENS5_IJNS4_1CILi4EEESB_NSA_ILi1EEEEEENS1_35KernelTmaWarpSpecializedCooperativeEEENS5_IJNSA_ILi256EEENSA_ILi128EEENSA_ILi64EEEEEENS_10bfloat16_tENS5_IJlSC_lEEESK_SL_NS4_8TiledMMAINS4_8MMA_AtomIJNS4_4SM904GMMA28MMA_64x128x16_F32BF16BF16_SSILNSP_5MajorE0ELSR_0ELNSP_7ScaleInE1ELSS_1EEEEEENS4_6LayoutINS5_IJNSA_ILi2EEESC_SC_EEENS5_IJSC_NSA_ILi0EEESY_EEEEENS5_IJNS4_10UnderscoreES11_S11_EEEEENS4_23SM90_TMA_LOAD_MULTICASTENS4_14ComposedLayoutINS4_7SwizzleILi3ELi4ELi3EEENS4_18smem_ptr_flag_bitsILi16EEENSV_INS5_IJNSA_ILi8EEESI_EEENS5_IJSI_SC_EEEEEEEvNS4_8identityES14_S1E_vS1F_EENS_8epilogue10collective6detail29Sm90TmaWarpSpecializedAdapterINS1I_15DefaultEpilogueISK_SL_SL_NS1H_6thread17LinearCombinationISK_Li1EffLNS1M_9ScaleType4KindE0ELNS_15FloatRoundStyleE2ESK_EENS1_15EpilogueDefaultEEEEEvvEEEEvNT_6ParamsE,"a",@progbits
	.sectionflags	@""
	.align	4
.nv.constant0._ZN7cutlass13device_kernelINS_4gemm6kernel13GemmUniversalIN4cute5tupleIJiiiiEEENS1_10collective13CollectiveMmaINS1_34MainloopSm90TmaGmmaWarpSpecializedILi4ENS5_IJNS4_1CILi4EEESB_NSA_ILi1EEEEEENS1_35KernelTmaWarpSpecializedCooperativeEEENS5_IJNSA_ILi256EEENSA_ILi128EEENSA_ILi64EEEEEENS_10bfloat16_tENS5_IJlSC_lEEESK_SL_NS4_8TiledMMAINS4_8MMA_AtomIJNS4_4SM904GMMA28MMA_64x128x16_F32BF16BF16_SSILNSP_5MajorE0ELSR_0ELNSP_7ScaleInE1ELSS_1EEEEEENS4_6LayoutINS5_IJNSA_ILi2EEESC_SC_EEENS5_IJSC_NSA_ILi0EEESY_EEEEENS5_IJNS4_10UnderscoreES11_S11_EEEEENS4_23SM90_TMA_LOAD_MULTICASTENS4_14ComposedLayoutINS4_7SwizzleILi3ELi4ELi3EEENS4_18smem_ptr_flag_bitsILi16EEENSV_INS5_IJNSA_ILi8EEESI_EEENS5_IJSI_SC_EEEEEEEvNS4_8identityES14_S1E_vS1F_EENS_8epilogue10collective6detail29Sm90TmaWarpSpecializedAdapterINS1I_15DefaultEpilogueISK_SL_SL_NS1H_6thread17LinearCombinationISK_Li1EffLNS1M_9ScaleType4KindE0ELNS_15FloatRoundStyleE2ESK_EENS1_15EpilogueDefaultEEEEEvvEEEEvNT_6ParamsE:
	.zero		1664


//--------------------- SYMBOLS --------------------------

	.type		.nv.reservedSmem.offset0,@object
	.size		.nv.reservedSmem.offset0,0x4
	.type		__assertfail,@function
